//
// Generated by NVIDIA NVVM Compiler
//
// Compiler Build ID: CL-36424714
// Cuda compilation tools, release 13.0, V13.0.88
// Based on NVVM 20.0.0
//

.version 9.0
.target sm_100
.address_size 64

	// .globl	_Z12render_imagePhjj

.visible .entry _Z12render_imagePhjj(
	.param .u64 .ptr .align 1 _Z12render_imagePhjj_param_0,
	.param .u32 _Z12render_imagePhjj_param_1,
	.param .u32 _Z12render_imagePhjj_param_2
)
{
	.reg .pred 	%p<29>;
	.reg .b16 	%rs<2>;
	.reg .b32 	%r<46>;
	.reg .b32 	%f<260>;
	.reg .b64 	%rd<5>;

	ld.param.u64 	%rd1, [_Z12render_imagePhjj_param_0];
	ld.param.u32 	%r3, [_Z12render_imagePhjj_param_1];
	ld.param.u32 	%r5, [_Z12render_imagePhjj_param_2];
	mov.u32 	%r6, %ntid.x;
	mov.u32 	%r7, %ctaid.x;
	mov.u32 	%r8, %tid.x;
	mad.lo.s32 	%r1, %r6, %r7, %r8;
	mov.u32 	%r9, %ntid.y;
	mov.u32 	%r10, %ctaid.y;
	mov.u32 	%r11, %tid.y;
	mad.lo.s32 	%r12, %r9, %r10, %r11;
	setp.ge.u32 	%p1, %r1, %r3;
	setp.ge.u32 	%p2, %r12, %r5;
	or.pred  	%p3, %p1, %p2;
	mov.f32 	%f254, 0f7F800000;
	@%p3 bra 	$L__BB0_14;
	cvt.rn.f32.u32 	%f27, %r1;
	add.s32 	%r13, %r3, -1;
	cvt.rn.f32.u32 	%f28, %r13;
	mul.f32 	%f29, %f28, 0f3F000000;
	sub.f32 	%f30, %f27, %f29;
	add.f32 	%f31, %f30, %f30;
	cvt.rn.f32.u32 	%f32, %r3;
	add.f32 	%f33, %f32, 0fBF800000;
	div.rn.f32 	%f34, %f31, %f33;
	cvt.rn.f32.u32 	%f35, %r12;
	add.s32 	%r14, %r5, -1;
	cvt.rn.f32.u32 	%f36, %r14;
	mul.f32 	%f37, %f36, 0f3F000000;
	sub.f32 	%f38, %f35, %f37;
	add.f32 	%f39, %f38, %f38;
	cvt.rn.f32.u32 	%f40, %r5;
	add.f32 	%f41, %f40, 0fBF800000;
	div.rn.f32 	%f42, %f39, %f41;
	abs.f32 	%f43, %f34;
	abs.f32 	%f44, %f42;
	add.f32 	%f45, %f43, %f44;
	add.f32 	%f46, %f45, 0f3F800000;
	min.f32 	%f47, %f43, %f44;
	max.f32 	%f48, %f43, %f44;
	min.f32 	%f49, %f48, 0f3F800000;
	max.f32 	%f50, %f48, 0f3F800000;
	mov.b32 	%r15, %f50;
	and.b32  	%r16, %r15, 2113929216;
	xor.b32  	%r17, %r16, 2122317824;
	mov.b32 	%f51, %r17;
	mul.f32 	%f52, %f49, %f51;
	mul.f32 	%f53, %f47, %f51;
	mul.f32 	%f54, %f50, %f51;
	mul.f32 	%f55, %f52, %f52;
	fma.rn.f32 	%f56, %f53, %f53, %f55;
	fma.rn.f32 	%f57, %f54, %f54, %f56;
	rsqrt.approx.f32 	%f58, %f57;
	mul.f32 	%f59, %f58, %f51;
	abs.f32 	%f60, %f46;
	setp.nan.f32 	%p4, %f60, %f60;
	selp.f32 	%f61, %f46, %f59, %p4;
	setp.eq.f32 	%p5, %f50, 0f7F800000;
	selp.f32 	%f1, 0f00000000, %f61, %p5;
	mul.f32 	%f2, %f34, %f1;
	mul.f32 	%f3, %f42, %f1;
	mul.f32 	%f62, %f3, 0f00000000;
	fma.rn.f32 	%f63, %f2, 0f00000000, %f62;
	add.f32 	%f64, %f1, %f1;
	sub.f32 	%f65, %f63, %f64;
	add.f32 	%f4, %f65, %f65;
	fma.rn.f32 	%f5, %f4, %f4, 0fC1400000;
	setp.leu.f32 	%p6, %f5, 0f00000000;
	@%p6 bra 	$L__BB0_4;
	sqrt.rn.f32 	%f67, %f5;
	setp.lt.f32 	%p7, %f4, 0f00000000;
	neg.f32 	%f68, %f4;
	sub.f32 	%f69, %f68, %f67;
	sub.f32 	%f70, %f67, %f4;
	selp.f32 	%f71, %f69, %f70, %p7;
	mul.f32 	%f72, %f71, 0f3F000000;
	mov.f32 	%f73, 0f40400000;
	div.rn.f32 	%f74, %f73, %f72;
	setp.gt.f32 	%p8, %f72, %f74;
	selp.f32 	%f6, %f74, %f72, %p8;
	selp.f32 	%f7, %f72, %f74, %p8;
	setp.ltu.f32 	%p9, %f7, 0f00000000;
	@%p9 bra 	$L__BB0_4;
	setp.lt.f32 	%p10, %f6, 0f00000000;
	selp.f32 	%f254, %f7, %f6, %p10;
$L__BB0_4:
	abs.f32 	%f76, %f254;
	setp.eq.f32 	%p11, %f76, 0f7F800000;
	mov.f32 	%f258, 0f00000000;
	mov.f32 	%f259, %f258;
	@%p11 bra 	$L__BB0_13;
	fma.rn.f32 	%f77, %f2, %f254, 0f00000000;
	fma.rn.f32 	%f78, %f3, %f254, 0f00000000;
	fma.rn.f32 	%f79, %f1, %f254, 0fBF800000;
	add.f32 	%f80, %f79, 0fBF800000;
	abs.f32 	%f81, %f77;
	abs.f32 	%f82, %f78;
	abs.f32 	%f83, %f80;
	add.f32 	%f84, %f81, %f82;
	add.f32 	%f85, %f84, %f83;
	min.f32 	%f86, %f81, %f82;
	max.f32 	%f87, %f81, %f82;
	min.f32 	%f88, %f87, %f83;
	max.f32 	%f89, %f87, %f83;
	mov.b32 	%r18, %f89;
	and.b32  	%r19, %r18, -33554432;
	xor.b32  	%r20, %r19, 2122317824;
	mov.b32 	%f90, %r20;
	mul.f32 	%f91, %f88, %f90;
	mul.f32 	%f92, %f86, %f90;
	mul.f32 	%f93, %f89, %f90;
	mul.f32 	%f94, %f91, %f91;
	fma.rn.f32 	%f95, %f92, %f92, %f94;
	fma.rn.f32 	%f96, %f93, %f93, %f95;
	rsqrt.approx.f32 	%f97, %f96;
	mul.f32 	%f98, %f97, %f90;
	abs.f32 	%f99, %f85;
	setp.nan.f32 	%p12, %f99, %f99;
	selp.f32 	%f100, %f85, %f98, %p12;
	setp.eq.f32 	%p13, %f89, 0f7F800000;
	selp.f32 	%f101, 0f00000000, %f100, %p13;
	mul.f32 	%f102, %f77, %f101;
	mul.f32 	%f103, %f78, %f101;
	mul.f32 	%f104, %f80, %f101;
	mov.f32 	%f105, 0f40A00000;
	sub.f32 	%f106, %f105, %f77;
	sub.f32 	%f107, %f105, %f78;
	mov.f32 	%f108, 0fC1200000;
	sub.f32 	%f109, %f108, %f79;
	abs.f32 	%f110, %f106;
	abs.f32 	%f111, %f107;
	abs.f32 	%f112, %f109;
	add.f32 	%f113, %f110, %f111;
	add.f32 	%f114, %f112, %f113;
	min.f32 	%f115, %f110, %f111;
	max.f32 	%f116, %f110, %f111;
	min.f32 	%f117, %f116, %f112;
	max.f32 	%f118, %f116, %f112;
	mov.b32 	%r21, %f118;
	and.b32  	%r22, %r21, -33554432;
	xor.b32  	%r23, %r22, 2122317824;
	mov.b32 	%f119, %r23;
	mul.f32 	%f120, %f117, %f119;
	mul.f32 	%f121, %f115, %f119;
	mul.f32 	%f122, %f118, %f119;
	mul.f32 	%f123, %f120, %f120;
	fma.rn.f32 	%f124, %f121, %f121, %f123;
	fma.rn.f32 	%f125, %f122, %f122, %f124;
	rsqrt.approx.f32 	%f126, %f125;
	mul.f32 	%f127, %f126, %f119;
	abs.f32 	%f128, %f114;
	setp.nan.f32 	%p14, %f128, %f128;
	selp.f32 	%f129, %f114, %f127, %p14;
	setp.eq.f32 	%p15, %f118, 0f7F800000;
	selp.f32 	%f130, 0f00000000, %f129, %p15;
	mul.f32 	%f131, %f106, %f130;
	mul.f32 	%f132, %f107, %f130;
	mul.f32 	%f133, %f109, %f130;
	mov.f32 	%f134, 0f00000000;
	sub.f32 	%f135, %f134, %f77;
	sub.f32 	%f136, %f134, %f78;
	mov.f32 	%f137, 0fBF800000;
	sub.f32 	%f138, %f137, %f79;
	abs.f32 	%f139, %f135;
	abs.f32 	%f140, %f136;
	abs.f32 	%f141, %f138;
	add.f32 	%f142, %f139, %f140;
	add.f32 	%f143, %f141, %f142;
	min.f32 	%f144, %f139, %f140;
	max.f32 	%f145, %f139, %f140;
	min.f32 	%f146, %f145, %f141;
	max.f32 	%f147, %f145, %f141;
	mov.b32 	%r24, %f147;
	and.b32  	%r25, %r24, -33554432;
	xor.b32  	%r26, %r25, 2122317824;
	mov.b32 	%f148, %r26;
	mul.f32 	%f149, %f146, %f148;
	mul.f32 	%f150, %f144, %f148;
	mul.f32 	%f151, %f147, %f148;
	mul.f32 	%f152, %f149, %f149;
	fma.rn.f32 	%f153, %f150, %f150, %f152;
	fma.rn.f32 	%f154, %f151, %f151, %f153;
	rsqrt.approx.f32 	%f155, %f154;
	mul.f32 	%f156, %f155, %f148;
	abs.f32 	%f157, %f143;
	setp.nan.f32 	%p16, %f157, %f157;
	selp.f32 	%f158, %f143, %f156, %p16;
	setp.eq.f32 	%p17, %f147, 0f7F800000;
	selp.f32 	%f159, 0f00000000, %f158, %p17;
	mul.f32 	%f160, %f103, %f132;
	fma.rn.f32 	%f161, %f102, %f131, %f160;
	fma.rn.f32 	%f162, %f104, %f133, %f161;
	setp.gt.f32 	%p18, %f162, 0f00000000;
	fma.rn.f32 	%f163, %f162, 0f00000000, 0f3D4CCCCD;
	add.f32 	%f164, %f162, 0f3D4CCCCD;
	selp.f32 	%f256, %f164, 0f3D4CCCCD, %p18;
	selp.f32 	%f257, %f163, 0f3D4CCCCD, %p18;
	fma.rn.f32 	%f165, %f135, %f159, %f131;
	fma.rn.f32 	%f166, %f136, %f159, %f132;
	fma.rn.f32 	%f167, %f138, %f159, %f133;
	abs.f32 	%f168, %f165;
	abs.f32 	%f169, %f166;
	abs.f32 	%f170, %f167;
	add.f32 	%f171, %f168, %f169;
	add.f32 	%f172, %f170, %f171;
	min.f32 	%f173, %f168, %f169;
	max.f32 	%f174, %f168, %f169;
	min.f32 	%f175, %f174, %f170;
	max.f32 	%f176, %f174, %f170;
	mov.b32 	%r27, %f176;
	and.b32  	%r28, %r27, -33554432;
	xor.b32  	%r29, %r28, 2122317824;
	mov.b32 	%f177, %r29;
	mul.f32 	%f178, %f175, %f177;
	mul.f32 	%f179, %f173, %f177;
	mul.f32 	%f180, %f176, %f177;
	mul.f32 	%f181, %f178, %f178;
	fma.rn.f32 	%f182, %f179, %f179, %f181;
	fma.rn.f32 	%f183, %f180, %f180, %f182;
	rsqrt.approx.f32 	%f184, %f183;
	mul.f32 	%f185, %f184, %f177;
	abs.f32 	%f186, %f172;
	setp.nan.f32 	%p19, %f186, %f186;
	selp.f32 	%f187, %f172, %f185, %p19;
	setp.eq.f32 	%p20, %f176, 0f7F800000;
	selp.f32 	%f188, 0f00000000, %f187, %p20;
	mul.f32 	%f189, %f165, %f188;
	mul.f32 	%f190, %f166, %f188;
	mul.f32 	%f191, %f167, %f188;
	mul.f32 	%f192, %f103, %f190;
	fma.rn.f32 	%f193, %f102, %f189, %f192;
	fma.rn.f32 	%f12, %f104, %f191, %f193;
	setp.leu.f32 	%p21, %f12, 0f00000000;
	@%p21 bra 	$L__BB0_12;
	abs.f32 	%f13, %f12;
	setp.eq.f32 	%p22, %f12, 0f3F800000;
	mov.f32 	%f255, 0f3F800000;
	@%p22 bra 	$L__BB0_11;
	setp.num.f32 	%p23, %f13, %f13;
	@%p23 bra 	$L__BB0_9;
	mov.f32 	%f250, 0f42480000;
	add.rn.f32 	%f255, %f12, %f250;
	bra.uni 	$L__BB0_11;
$L__BB0_9:
	setp.lt.f32 	%p24, %f13, 0f00800000;
	mul.f32 	%f195, %f13, 0f4B800000;
	selp.f32 	%f196, %f195, %f13, %p24;
	mov.b32 	%r30, %f196;
	add.s32 	%r31, %r30, -1060439283;
	and.b32  	%r32, %r31, -8388608;
	sub.s32 	%r33, %r30, %r32;
	mov.b32 	%f197, %r33;
	cvt.rn.f32.s32 	%f198, %r32;
	selp.f32 	%f199, 0fC1C00000, 0f00000000, %p24;
	fma.rn.f32 	%f200, %f198, 0f34000000, %f199;
	add.f32 	%f201, %f197, 0fBF800000;
	add.f32 	%f202, %f197, 0f3F800000;
	rcp.approx.ftz.f32 	%f203, %f202;
	add.f32 	%f204, %f201, %f201;
	mul.f32 	%f205, %f204, %f203;
	mul.f32 	%f206, %f205, %f205;
	neg.f32 	%f207, %f205;
	sub.f32 	%f208, %f201, %f205;
	add.f32 	%f209, %f208, %f208;
	fma.rn.f32 	%f210, %f207, %f201, %f209;
	mul.rn.f32 	%f211, %f203, %f210;
	fma.rn.f32 	%f212, %f206, 0f3A2C32E4, 0f3B52E7DB;
	fma.rn.f32 	%f213, %f212, %f206, 0f3C93BB73;
	fma.rn.f32 	%f214, %f213, %f206, 0f3DF6384F;
	mul.rn.f32 	%f215, %f214, %f206;
	fma.rn.f32 	%f216, %f205, 0f3FB8AA3B, %f200;
	mul.f32 	%f217, %f215, 0f40400000;
	sub.f32 	%f218, %f200, %f216;
	fma.rn.f32 	%f219, %f205, 0f3FB8AA3B, %f218;
	fma.rn.f32 	%f220, %f211, 0f3FB8AA3B, %f219;
	fma.rn.f32 	%f221, %f205, 0f32A55E34, %f220;
	fma.rn.f32 	%f222, %f217, %f211, %f221;
	fma.rn.f32 	%f223, %f215, %f205, %f222;
	add.rn.f32 	%f224, %f216, %f223;
	mov.f32 	%f225, 0f42480000;
	mul.rn.f32 	%f226, %f224, %f225;
	cvt.rni.f32.f32 	%f227, %f226;
	sub.f32 	%f228, %f226, %f227;
	neg.f32 	%f229, %f226;
	fma.rn.f32 	%f230, %f224, 0f42480000, %f229;
	neg.f32 	%f231, %f216;
	add.rn.f32 	%f232, %f224, %f231;
	neg.f32 	%f233, %f232;
	add.rn.f32 	%f234, %f223, %f233;
	fma.rn.f32 	%f235, %f234, 0f42480000, %f230;
	add.f32 	%f236, %f228, %f235;
	setp.gt.f32 	%p25, %f227, 0f00000000;
	selp.b32 	%r34, 0, -2097152000, %p25;
	setp.neu.f32 	%p26, %f13, 0f7F800000;
	setp.lt.f32 	%p27, %f226, 0f00000000;
	selp.f32 	%f237, 0f00000000, 0f7F800000, %p27;
	abs.f32 	%f238, %f226;
	setp.gt.f32 	%p28, %f238, 0f43180000;
	cvt.rzi.s32.f32 	%r35, %f227;
	shl.b32 	%r36, %r35, 23;
	sub.s32 	%r37, %r36, %r34;
	mov.b32 	%f239, %r37;
	add.s32 	%r38, %r34, 2130706432;
	mov.b32 	%f240, %r38;
	fma.rn.f32 	%f241, %f236, 0f391FCB8E, 0f3AAF85ED;
	fma.rn.f32 	%f242, %f241, %f236, 0f3C1D9856;
	fma.rn.f32 	%f243, %f242, %f236, 0f3D6357BB;
	fma.rn.f32 	%f244, %f243, %f236, 0f3E75FDEC;
	fma.rn.f32 	%f245, %f244, %f236, 0f3F317218;
	fma.rn.f32 	%f246, %f245, %f236, 0f3F800000;
	mul.f32 	%f247, %f246, %f240;
	mul.f32 	%f248, %f247, %f239;
	selp.f32 	%f255, %f237, %f248, %p28;
	@%p26 bra 	$L__BB0_11;
	add.f32 	%f249, %f12, %f12;
	mov.b32 	%r39, %f249;
	and.b32  	%r40, %r39, 2147483647;
	mov.b32 	%f255, %r40;
$L__BB0_11:
	add.f32 	%f257, %f257, %f255;
	add.f32 	%f256, %f256, %f255;
$L__BB0_12:
	cvt.sat.f32.f32 	%f251, %f257;
	cvt.sat.f32.f32 	%f252, %f256;
	mul.f32 	%f259, %f251, 0f437FFD71;
	mul.f32 	%f258, %f252, 0f437FFD71;
$L__BB0_13:
	not.b32 	%r41, %r12;
	add.s32 	%r42, %r5, %r41;
	mad.lo.s32 	%r43, %r42, %r3, %r1;
	cvt.rzi.u32.f32 	%r44, %f259;
	cvt.u16.u32 	%rs1, %r44;
	mul.wide.u32 	%rd2, %r43, 3;
	cvta.to.global.u64 	%rd3, %rd1;
	add.s64 	%rd4, %rd3, %rd2;
	st.global.u8 	[%rd4], %rs1;
	st.global.u8 	[%rd4+1], %rs1;
	cvt.rzi.u32.f32 	%r45, %f258;
	st.global.u8 	[%rd4+2], %r45;
$L__BB0_14:
	ret;

}


// ===== COMPILED SASS (sm_100) =====

	.target	sm_100

	.elftype	@"ET_EXEC"


//--------------------- .note.nv.tkinfo           --------------------------
	.section	.note.nv.tkinfo,"",@"SHT_NOTE"
	.sectionflags	@"SHF_NOTE_NV_TKINFO"
	.tkinfo
        /*0018*/ 	.word	0x00000002
        /*0030*/ 	.string	""
        /*0030*/ 	.string	"ptxas"
        /*0030*/ 	.string	"Cuda compilation tools, release 13.0, V13.0.88"
        /*0030*/ 	.string	"Build cuda_13.0.r13.0/compiler.36424714_0"
        /*0030*/ 	.string	"-arch sm_100 -m 64 "



//--------------------- .note.nv.cuinfo           --------------------------
	.section	.note.nv.cuinfo,"",@"SHT_NOTE"
	.sectionflags	@"SHF_NOTE_NV_CUINFO"
        /*0018*/ 	.short	0x0002
        /*001a*/ 	.short	0x0064
        /*001c*/ 	.short	0x0082
	.zero		2


//--------------------- .nv.info                  --------------------------
	.section	.nv.info,"",@"SHT_CUDA_INFO"
	.align	4


	//----- nvinfo : EIATTR_REGCOUNT
	.align		4
        /*0000*/ 	.byte	0x04, 0x2f
        /*0002*/ 	.short	(.L_1 - .L_0)
	.align		4
.L_0:
        /*0004*/ 	.word	index@(_Z12render_imagePhjj)
        /*0008*/ 	.word	0x00000019


	//----- nvinfo : EIATTR_FRAME_SIZE
	.align		4
.L_1:
        /*000c*/ 	.byte	0x04, 0x11
        /*000e*/ 	.short	(.L_3 - .L_2)
	.align		4
.L_2:
        /*0010*/ 	.word	index@($__internal_1_$__cuda_sm3x_div_rn_noftz_f32_slowpath)
        /*0014*/ 	.word	0x00000000


	//----- nvinfo : EIATTR_FRAME_SIZE
	.align		4
.L_3:
        /*0018*/ 	.byte	0x04, 0x11
        /*001a*/ 	.short	(.L_5 - .L_4)
	.align		4
.L_4:
        /*001c*/ 	.word	index@($__internal_0_$__cuda_sm20_sqrt_rn_f32_slowpath)
        /*0020*/ 	.word	0x00000000


	//----- nvinfo : EIATTR_FRAME_SIZE
	.align		4
.L_5:
        /*0024*/ 	.byte	0x04, 0x11
        /*0026*/ 	.short	(.L_7 - .L_6)
	.align		4
.L_6:
        /*0028*/ 	.word	index@(_Z12render_imagePhjj)
        /*002c*/ 	.word	0x00000000


	//----- nvinfo : EIATTR_MIN_STACK_SIZE
	.align		4
.L_7:
        /*0030*/ 	.byte	0x04, 0x12
        /*0032*/ 	.short	(.L_9 - .L_8)
	.align		4
.L_8:
        /*0034*/ 	.word	index@(_Z12render_imagePhjj)
        /*0038*/ 	.word	0x00000000
.L_9:


//--------------------- .nv.compat                --------------------------
	.section	.nv.compat,"",@"SHT_CUDA_COMPAT_INFO"
	.align	4
        /*0000*/ 	.byte	0x02, 0x09, 0x00, 0x00, 0x02, 0x02, 0x01, 0x00, 0x02, 0x05, 0x05, 0x00, 0x03, 0x07, 0x01, 0x01
        /*0010*/ 	.byte	0x02, 0x03, 0x00, 0x00, 0x02, 0x06, 0x01, 0x00, 0x04, 0x0b, 0x08, 0x00, 0x01, 0x00, 0x00, 0x00
        /*0020*/ 	.byte	0x00, 0x00, 0x00, 0x00


//--------------------- .nv.info._Z12render_imagePhjj --------------------------
	.section	.nv.info._Z12render_imagePhjj,"",@"SHT_CUDA_INFO"
	.sectionflags	@""
	.align	4


	//----- nvinfo : EIATTR_CUDA_API_VERSION
	.align		4
        /*0000*/ 	.byte	0x04, 0x37
        /*0002*/ 	.short	(.L_11 - .L_10)
.L_10:
        /*0004*/ 	.word	0x00000082


	//----- nvinfo : EIATTR_KPARAM_INFO
	.align		4
.L_11:
        /*0008*/ 	.byte	0x04, 0x17
        /*000a*/ 	.short	(.L_13 - .L_12)
.L_12:
        /*000c*/ 	.word	0x00000000
        /*0010*/ 	.short	0x0002
        /*0012*/ 	.short	0x000c
        /*0014*/ 	.byte	0x00, 0xf0, 0x11, 0x00


	//----- nvinfo : EIATTR_KPARAM_INFO
	.align		4
.L_13:
        /*0018*/ 	.byte	0x04, 0x17
        /*001a*/ 	.short	(.L_15 - .L_14)
.L_14:
        /*001c*/ 	.word	0x00000000
        /*0020*/ 	.short	0x0001
        /*0022*/ 	.short	0x0008
        /*0024*/ 	.byte	0x00, 0xf0, 0x11, 0x00


	//----- nvinfo : EIATTR_KPARAM_INFO
	.align		4
.L_15:
        /*0028*/ 	.byte	0x04, 0x17
        /*002a*/ 	.short	(.L_17 - .L_16)
.L_16:
        /*002c*/ 	.word	0x00000000
        /*0030*/ 	.short	0x0000
        /*0032*/ 	.short	0x0000
        /*0034*/ 	.byte	0x00, 0xf5, 0x21, 0x00


	//----- nvinfo : EIATTR_SPARSE_MMA_MASK
	.align		4
.L_17:
        /*0038*/ 	.byte	0x03, 0x50
        /*003a*/ 	.short	0x0000


	//----- nvinfo : EIATTR_MAXREG_COUNT
	.align		4
        /*003c*/ 	.byte	0x03, 0x1b
        /*003e*/ 	.short	0x00ff


	//----- nvinfo : EIATTR_MERCURY_ISA_VERSION
	.align		4
        /*0040*/ 	.byte	0x03, 0x5f
        /*0042*/ 	.short	0x0101


	//----- nvinfo : EIATTR_VRC_CTA_INIT_COUNT
	.align		4
        /*0044*/ 	.byte	0x02, 0x4a
	.zero		1
	.zero		1


	//----- nvinfo : EIATTR_EXIT_INSTR_OFFSETS
	.align		4
        /*0048*/ 	.byte	0x04, 0x1c
        /*004a*/ 	.short	(.L_19 - .L_18)


	//   ....[0]....
.L_18:
        /*004c*/ 	.word	0x000000c0


	//   ....[1]....
        /*0050*/ 	.word	0x000015b0


	//----- nvinfo : EIATTR_CRS_STACK_SIZE
	.align		4
.L_19:
        /*0054*/ 	.byte	0x04, 0x1e
        /*0056*/ 	.short	(.L_21 - .L_20)
.L_20:
        /*0058*/ 	.word	0x00000000


	//----- nvinfo : EIATTR_CBANK_PARAM_SIZE
	.align		4
.L_21:
        /*005c*/ 	.byte	0x03, 0x19
        /*005e*/ 	.short	0x0010


	//----- nvinfo : EIATTR_PARAM_CBANK
	.align		4
        /*0060*/ 	.byte	0x04, 0x0a
        /*0062*/ 	.short	(.L_23 - .L_22)
	.align		4
.L_22:
        /*0064*/ 	.word	index@(.nv.constant0._Z12render_imagePhjj)
        /*0068*/ 	.short	0x0380
        /*006a*/ 	.short	0x0010


	//----- nvinfo : EIATTR_SW_WAR
	.align		4
.L_23:
        /*006c*/ 	.byte	0x04, 0x36
        /*006e*/ 	.short	(.L_25 - .L_24)
.L_24:
        /*0070*/ 	.word	0x00000008
.L_25:


//--------------------- .nv.callgraph             --------------------------
	.section	.nv.callgraph,"",@"SHT_CUDA_CALLGRAPH"
	.align	4
	.sectionentsize	8
	.align		4
        /*0000*/ 	.word	0x00000000
	.align		4
        /*0004*/ 	.word	0xffffffff
	.align		4
        /*0008*/ 	.word	0x00000000
	.align		4
        /*000c*/ 	.word	0xfffffffe
	.align		4
        /*0010*/ 	.word	0x00000000
	.align		4
        /*0014*/ 	.word	0xfffffffd
	.align		4
        /*0018*/ 	.word	0x00000000
	.align		4
        /*001c*/ 	.word	0xfffffffc


//--------------------- .text._Z12render_imagePhjj --------------------------
	.section	.text._Z12render_imagePhjj,"ax",@progbits
	.align	128
        .global         _Z12render_imagePhjj
        .type           _Z12render_imagePhjj,@function
        .size           _Z12render_imagePhjj,(.L_x_31 - _Z12render_imagePhjj)
        .other          _Z12render_imagePhjj,@"STO_CUDA_ENTRY STV_DEFAULT"
_Z12render_imagePhjj:
.text._Z12render_imagePhjj:
[----:B------:R-:W-:Y:S01]  /*0000*/  LDC R1, c[0x0][0x37c] ;  /* 0x0000df00ff017b82 */ /* 0x000fe20000000800 */
[----:B------:R-:W0:Y:S01]  /*0010*/  S2R R5, SR_CTAID.Y ;  /* 0x0000000000057919 */ /* 0x000e220000002600 */
[----:B------:R-:W1:Y:S01]  /*0020*/  LDCU UR6, c[0x0][0x360] ;  /* 0x00006c00ff0677ac */ /* 0x000e620008000800 */
[----:B------:R-:W0:Y:S01]  /*0030*/  S2R R0, SR_TID.Y ;  /* 0x0000000000007919 */ /* 0x000e220000002200 */
[----:B------:R-:W0:Y:S01]  /*0040*/  LDCU UR7, c[0x0][0x364] ;  /* 0x00006c80ff0777ac */ /* 0x000e220008000800 */
[----:B------:R-:W1:Y:S01]  /*0050*/  S2R R6, SR_CTAID.X ;  /* 0x0000000000067919 */ /* 0x000e620000002500 */
[----:B------:R-:W2:Y:S01]  /*0060*/  LDCU.64 UR4, c[0x0][0x388] ;  /* 0x00007100ff0477ac */ /* 0x000ea20008000a00 */
[----:B------:R-:W1:Y:S01]  /*0070*/  S2R R3, SR_TID.X ;  /* 0x0000000000037919 */ /* 0x000e620000002100 */
[----:B0-----:R-:W-:-:S05]  /*0080*/  IMAD R5, R5, UR7, R0 ;  /* 0x0000000705057c24 */ /* 0x001fca000f8e0200 */
[----:B--2---:R-:W-:Y:S01]  /*0090*/  ISETP.GE.U32.AND P0, PT, R5, UR5, PT ;  /* 0x0000000505007c0c */ /* 0x004fe2000bf06070 */
[----:B-1----:R-:W-:-:S05]  /*00a0*/  IMAD R6, R6, UR6, R3 ;  /* 0x0000000606067c24 */ /* 0x002fca000f8e0203 */
[----:B------:R-:W-:-:S13]  /*00b0*/  ISETP.GE.U32.OR P0, PT, R6, UR4, P0 ;  /* 0x0000000406007c0c */ /* 0x000fda0008706470 */
[----:B------:R-:W-:Y:S05]  /*00c0*/  @P0 EXIT ;  /* 0x000000000000094d */ /* 0x000fea0003800000 */
[----:B------:R-:W-:Y:S01]  /*00d0*/  I2FP.F32.U32 R0, UR4 ;  /* 0x0000000400007c45 */ /* 0x000fe20008201000 */
[----:B------:R-:W-:Y:S01]  /*00e0*/  UIADD3 UR4, UPT, UPT, UR4, -0x1, URZ ;  /* 0xffffffff04047890 */ /* 0x000fe2000fffe0ff */
[----:B------:R-:W-:Y:S03]  /*00f0*/  BSSY.RECONVERGENT B0, `(.L_x_0) ;  /* 0x0000013000007945 */ /* 0x000fe60003800200 */
[----:B------:R-:W-:Y:S01]  /*0100*/  FADD R4, R0, -1 ;  /* 0xbf80000000047421 */ /* 0x000fe20000000000 */
[----:B------:R-:W-:Y:S02]  /*0110*/  I2FP.F32.U32 R0, R6 ;  /* 0x0000000600007245 */ /* 0x000fe40000201000 */
[----:B------:R-:W-:Y:S01]  /*0120*/  I2FP.F32.U32 R3, UR4 ;  /* 0x0000000400037c45 */ /* 0x000fe20008201000 */
[----:B------:R-:W0:Y:S04]  /*0130*/  MUFU.RCP R7, R4 ;  /* 0x0000000400077308 */ /* 0x000e280000001000 */
[----:B------:R-:W-:-:S04]  /*0140*/  FFMA R0, R3, -0.5, R0 ;  /* 0xbf00000003007823 */ /* 0x000fc80000000000 */
[----:B------:R-:W-:-:S04]  /*0150*/  FADD R0, R0, R0 ;  /* 0x0000000000007221 */ /* 0x000fc80000000000 */
[----:B------:R-:W1:Y:S01]  /*0160*/  FCHK P0, R0, R4 ;  /* 0x0000000400007302 */ /* 0x000e620000000000 */
[----:B0-----:R-:W-:-:S04]  /*0170*/  FFMA R2, -R4, R7, 1 ;  /* 0x3f80000004027423 */ /* 0x001fc80000000107 */
[----:B------:R-:W-:Y:S01]  /*0180*/  FFMA R3, R7, R2, R7 ;  /* 0x0000000207037223 */ /* 0x000fe20000000007 */
[----:B------:R-:W-:-:S03]  /*0190*/  MOV R7, 0x7f800000 ;  /* 0x7f80000000077802 */ /* 0x000fc60000000f00 */
[----:B------:R-:W-:-:S04]  /*01a0*/  FFMA R2, R0, R3, RZ ;  /* 0x0000000300027223 */ /* 0x000fc800000000ff */
[----:B------:R-:W-:-:S04]  /*01b0*/  FFMA R8, -R4, R2, R0 ;  /* 0x0000000204087223 */ /* 0x000fc80000000100 */
[----:B------:R-:W-:Y:S01]  /*01c0*/  FFMA R2, R3, R8, R2 ;  /* 0x0000000803027223 */ /* 0x000fe20000000002 */
[----:B-1----:R-:W-:Y:S06]  /*01d0*/  @!P0 BRA `(.L_x_1) ;  /* 0x0000000000108947 */ /* 0x002fec0003800000 */
[----:B------:R-:W-:Y:S02]  /*01e0*/  MOV R3, R0 ;  /* 0x0000000000037202 */ /* 0x000fe40000000f00 */
[----:B------:R-:W-:-:S07]  /*01f0*/  MOV R10, 0x210 ;  /* 0x00000210000a7802 */ /* 0x000fce0000000f00 */
[----:B------:R-:W-:Y:S05]  /*0200*/  CALL.REL.NOINC `($__internal_1_$__cuda_sm3x_div_rn_noftz_f32_slowpath) ;  /* 0x0000001400447944 */ /* 0x000fea0003c00000 */
[----:B------:R-:W-:-:S07]  /*0210*/  MOV R2, R3 ;  /* 0x0000000300027202 */ /* 0x000fce0000000f00 */
.L_x_1:
[----:B------:R-:W-:Y:S05]  /*0220*/  BSYNC.RECONVERGENT B0 ;  /* 0x0000000000007941 */ /* 0x000fea0003800200 */
.L_x_0:
[----:B------:R-:W0:Y:S01]  /*0230*/  LDCU UR4, c[0x0][0x38c] ;  /* 0x00007180ff0477ac */ /* 0x000e220008000800 */
[----:B------:R-:W-:Y:S01]  /*0240*/  BSSY.RECONVERGENT B0, `(.L_x_2) ;  /* 0x0000013000007945 */ /* 0x000fe20003800200 */
[----:B0-----:R-:W-:Y:S01]  /*0250*/  I2FP.F32.U32 R0, UR4 ;  /* 0x0000000400007c45 */ /* 0x001fe20008201000 */
[----:B------:R-:W-:-:S04]  /*0260*/  UIADD3 UR4, UPT, UPT, UR4, -0x1, URZ ;  /* 0xffffffff04047890 */ /* 0x000fc8000fffe0ff */
        /* <DEDUP_REMOVED lines=8> */
[----:B------:R-:W-:-:S04]  /*02f0*/  FFMA R9, R9, R8, R9 ;  /* 0x0000000809097223 */ /* 0x000fc80000000009 */
[----:B------:R-:W-:-:S04]  /*0300*/  FFMA R8, R0, R9, RZ ;  /* 0x0000000900087223 */ /* 0x000fc800000000ff */
[----:B------:R-:W-:-:S04]  /*0310*/  FFMA R3, -R4, R8, R0 ;  /* 0x0000000804037223 */ /* 0x000fc80000000100 */
[----:B------:R-:W-:Y:S01]  /*0320*/  FFMA R3, R9, R3, R8 ;  /* 0x0000000309037223 */ /* 0x000fe20000000008 */
[----:B-1----:R-:W-:Y:S06]  /*0330*/  @!P0 BRA `(.L_x_3) ;  /* 0x00000000000c8947 */ /* 0x002fec0003800000 */
[----:B------:R-:W-:Y:S02]  /*0340*/  MOV R3, R0 ;  /* 0x0000000000037202 */ /* 0x000fe40000000f00 */
[----:B------:R-:W-:-:S07]  /*0350*/  MOV R10, 0x370 ;  /* 0x00000370000a7802 */ /* 0x000fce0000000f00 */
[----:B------:R-:W-:Y:S05]  /*0360*/  CALL.REL.NOINC `($__internal_1_$__cuda_sm3x_div_rn_noftz_f32_slowpath) ;  /* 0x0000001000ec7944 */ /* 0x000fea0003c00000 */
.L_x_3:
[----:B------:R-:W-:Y:S05]  /*0370*/  BSYNC.RECONVERGENT B0 ;  /* 0x0000000000007941 */ /* 0x000fea0003800200 */
.L_x_2:
[CC--:B------:R-:W-:Y:S01]  /*0380*/  FMNMX R0, |R3|.reuse, |R2|.reuse, !PT ;  /* 0x4000000203007209 */ /* 0x0c0fe20007800200 */
[----:B------:R-:W-:Y:S03]  /*0390*/  BSSY.RECONVERGENT B0, `(.L_x_4) ;  /* 0x0000047000007945 */ /* 0x000fe60003800200 */
[C---:B------:R-:W-:Y:S02]  /*03a0*/  FMNMX R8, R0.reuse, 1, !PT ;  /* 0x3f80000000087809 */ /* 0x040fe40007800000 */
[----:B------:R-:W-:Y:S02]  /*03b0*/  FMNMX R4, R0, 1, PT ;  /* 0x3f80000000047809 */ /* 0x000fe40003800000 */
[----:B------:R-:W-:Y:S02]  /*03c0*/  LOP3.LUT R9, R8, 0x7e000000, RZ, 0xc0, !PT ;  /* 0x7e00000008097812 */ /* 0x000fe400078ec0ff */
[----:B------:R-:W-:-:S02]  /*03d0*/  FMNMX R0, |R3|, |R2|, PT ;  /* 0x4000000203007209 */ /* 0x000fc40003800200 */
[----:B------:R-:W-:-:S05]  /*03e0*/  LOP3.LUT R9, R9, 0x7e800000, RZ, 0x3c, !PT ;  /* 0x7e80000009097812 */ /* 0x000fca00078e3cff */
[-C--:B------:R-:W-:Y:S01]  /*03f0*/  FMUL R4, R4, R9.reuse ;  /* 0x0000000904047220 */ /* 0x080fe20000400000 */
[----:B------:R-:W-:-:S03]  /*0400*/  FMUL R0, R0, R9 ;  /* 0x0000000900007220 */ /* 0x000fc60000400000 */
[----:B------:R-:W-:Y:S01]  /*0410*/  FMUL R11, R4, R4 ;  /* 0x00000004040b7220 */ /* 0x000fe20000400000 */
[----:B------:R-:W-:-:S03]  /*0420*/  FMUL R4, R8, R9 ;  /* 0x0000000908047220 */ /* 0x000fc60000400000 */
[----:B------:R-:W-:Y:S01]  /*0430*/  FFMA R11, R0, R0, R11 ;  /* 0x00000000000b7223 */ /* 0x000fe2000000000b */
[----:B------:R-:W-:-:S03]  /*0440*/  FADD R0, |R3|, |R2| ;  /* 0x4000000203007221 */ /* 0x000fc60000000200 */
[----:B------:R-:W-:Y:S01]  /*0450*/  FFMA R4, R4, R4, R11 ;  /* 0x0000000404047223 */ /* 0x000fe2000000000b */
[----:B------:R-:W-:-:S04]  /*0460*/  FADD R0, R0, 1 ;  /* 0x3f80000000007421 */ /* 0x000fc80000000000 */
[----:B------:R-:W-:Y:S02]  /*0470*/  FSETP.GEU.AND P1, PT, |R4|, 1.175494350822287508e-38, PT ;  /* 0x008000000400780b */ /* 0x000fe40003f2e200 */
[----:B------:R-:W-:-:S11]  /*0480*/  FSETP.NAN.AND P0, PT, R0, R0, PT ;  /* 0x000000000000720b */ /* 0x000fd60003f08000 */
[----:B------:R-:W-:-:S04]  /*0490*/  @!P1 FMUL R4, R4, 16777216 ;  /* 0x4b80000004049820 */ /* 0x000fc80000400000 */
[----:B------:R-:W0:Y:S02]  /*04a0*/  MUFU.RSQ R10, R4 ;  /* 0x00000004000a7308 */ /* 0x000e240000001400 */
[----:B0-----:R-:W-:-:S04]  /*04b0*/  @!P1 FMUL R10, R10, 4096 ;  /* 0x458000000a0a9820 */ /* 0x001fc80000400000 */
[----:B------:R-:W-:Y:S01]  /*04c0*/  @!P0 FMUL R0, R9, R10 ;  /* 0x0000000a09008220 */ /* 0x000fe20000400000 */
[----:B------:R-:W-:-:S04]  /*04d0*/  FSETP.NEU.AND P0, PT, R8, +INF , PT ;  /* 0x7f8000000800780b */ /* 0x000fc80003f0d000 */
[----:B------:R-:W-:-:S05]  /*04e0*/  FSEL R8, R0, RZ, P0 ;  /* 0x000000ff00087208 */ /* 0x000fca0000000000 */
[C---:B------:R-:W-:Y:S01]  /*04f0*/  FMUL R0, R8.reuse, R3 ;  /* 0x0000000308007220 */ /* 0x040fe20000400000 */
[C---:B------:R-:W-:Y:S01]  /*0500*/  FMUL R2, R8.reuse, R2 ;  /* 0x0000000208027220 */ /* 0x040fe20000400000 */
[----:B------:R-:W-:Y:S02]  /*0510*/  FADD R10, R8, R8 ;  /* 0x00000008080a7221 */ /* 0x000fe40000000000 */
[----:B------:R-:W-:-:S04]  /*0520*/  FMUL R3, RZ, R0 ;  /* 0x00000000ff037220 */ /* 0x000fc80000400000 */
[----:B------:R-:W-:-:S04]  /*0530*/  FFMA R3, RZ, R2, R3 ;  /* 0x00000002ff037223 */ /* 0x000fc80000000003 */
[----:B------:R-:W-:-:S04]  /*0540*/  FADD R14, R3, -R10 ;  /* 0x8000000a030e7221 */ /* 0x000fc80000000000 */
[----:B------:R-:W-:-:S04]  /*0550*/  FADD R16, R14, R14 ;  /* 0x0000000e0e107221 */ /* 0x000fc80000000000 */
[----:B------:R-:W-:-:S05]  /*0560*/  FFMA R4, R16, R16, -12 ;  /* 0xc140000010047423 */ /* 0x000fca0000000010 */
[----:B------:R-:W-:-:S13]  /*0570*/  FSETP.GT.AND P0, PT, R4, RZ, PT ;  /* 0x000000ff0400720b */ /* 0x000fda0003f04000 */
[----:B------:R-:W-:Y:S05]  /*0580*/  @!P0 BRA `(.L_x_5) ;  /* 0x00000000009c8947 */ /* 0x000fea0003800000 */
[----:B------:R-:W-:Y:S01]  /*0590*/  IADD3 R3, PT, PT, R4, -0xd000000, RZ ;  /* 0xf300000004037810 */ /* 0x000fe20007ffe0ff */
[----:B------:R0:W1:Y:S01]  /*05a0*/  MUFU.RSQ R9, R4 ;  /* 0x0000000400097308 */ /* 0x0000620000001400 */
[----:B------:R-:W-:Y:S02]  /*05b0*/  BSSY.RECONVERGENT B1, `(.L_x_6) ;  /* 0x000000b000017945 */ /* 0x000fe40003800200 */
[----:B------:R-:W-:-:S13]  /*05c0*/  ISETP.GT.U32.AND P0, PT, R3, 0x727fffff, PT ;  /* 0x727fffff0300780c */ /* 0x000fda0003f04070 */
[----:B0-----:R-:W-:Y:S05]  /*05d0*/  @!P0 BRA `(.L_x_7) ;  /* 0x0000000000108947 */ /* 0x001fea0003800000 */
[----:B------:R-:W-:-:S07]  /*05e0*/  MOV R13, 0x600 ;  /* 0x00000600000d7802 */ /* 0x000fce0000000f00 */
[----:B-1----:R-:W-:Y:S05]  /*05f0*/  CALL.REL.NOINC `($__internal_0_$__cuda_sm20_sqrt_rn_f32_slowpath) ;  /* 0x0000000c00f07944 */ /* 0x002fea0003c00000 */
[----:B------:R-:W-:Y:S01]  /*0600*/  MOV R3, R4 ;  /* 0x0000000400037202 */ /* 0x000fe20000000f00 */
[----:B------:R-:W-:Y:S06]  /*0610*/  BRA `(.L_x_8) ;  /* 0x0000000000107947 */ /* 0x000fec0003800000 */
.L_x_7:
[----:B-1----:R-:W-:Y:S01]  /*0620*/  FMUL.FTZ R3, R4, R9 ;  /* 0x0000000904037220 */ /* 0x002fe20000410000 */
[----:B------:R-:W-:-:S03]  /*0630*/  FMUL.FTZ R9, R9, 0.5 ;  /* 0x3f00000009097820 */ /* 0x000fc60000410000 */
[----:B------:R-:W-:-:S04]  /*0640*/  FFMA R4, -R3, R3, R4 ;  /* 0x0000000303047223 */ /* 0x000fc80000000104 */
[----:B------:R-:W-:-:S07]  /*0650*/  FFMA R3, R4, R9, R3 ;  /* 0x0000000904037223 */ /* 0x000fce0000000003 */
.L_x_8:
[----:B------:R-:W-:Y:S05]  /*0660*/  BSYNC.RECONVERGENT B1 ;  /* 0x0000000000017941 */ /* 0x000fea0003800200 */
.L_x_6:
[----:B------:R-:W-:Y:S01]  /*0670*/  FSETP.GEU.AND P0, PT, R14, -R14, PT ;  /* 0x8000000e0e00720b */ /* 0x000fe20003f0e000 */
[----:B------:R-:W-:Y:S01]  /*0680*/  FADD R4, -R16, -R3 ;  /* 0x8000000310047221 */ /* 0x000fe20000000100 */
[----:B------:R-:W-:Y:S01]  /*0690*/  UMOV UR4, 0x40400000 ;  /* 0x4040000000047882 */ /* 0x000fe20000000000 */
[----:B------:R-:W-:Y:S01]  /*06a0*/  BSSY.RECONVERGENT B1, `(.L_x_9) ;  /* 0x000000f000017945 */ /* 0x000fe20003800200 */
[----:B------:R-:W-:-:S09]  /*06b0*/  MOV R11, UR4 ;  /* 0x00000004000b7c02 */ /* 0x000fd20008000f00 */
[----:B------:R-:W-:-:S04]  /*06c0*/  @P0 FADD R4, -R16, R3 ;  /* 0x0000000310040221 */ /* 0x000fc80000000100 */
[----:B------:R-:W-:-:S04]  /*06d0*/  FMUL R4, R4, 0.5 ;  /* 0x3f00000004047820 */ /* 0x000fc80000400000 */
[----:B------:R-:W0:Y:S08]  /*06e0*/  MUFU.RCP R3, R4 ;  /* 0x0000000400037308 */ /* 0x000e300000001000 */
[----:B------:R-:W1:Y:S01]  /*06f0*/  FCHK P0, R11, R4 ;  /* 0x000000040b007302 */ /* 0x000e620000000000 */
[----:B0-----:R-:W-:-:S04]  /*0700*/  FFMA R10, -R4, R3, 1 ;  /* 0x3f800000040a7423 */ /* 0x001fc80000000103 */
[----:B------:R-:W-:-:S04]  /*0710*/  FFMA R3, R3, R10, R3 ;  /* 0x0000000a03037223 */ /* 0x000fc80000000003 */
[----:B------:R-:W-:-:S04]  /*0720*/  FFMA R9, R3, 3, RZ ;  /* 0x4040000003097823 */ /* 0x000fc800000000ff */
[----:B------:R-:W-:-:S04]  /*0730*/  FFMA R10, -R4, R9, 3 ;  /* 0x40400000040a7423 */ /* 0x000fc80000000109 */
[----:B------:R-:W-:Y:S01]  /*0740*/  FFMA R3, R3, R10, R9 ;  /* 0x0000000a03037223 */ /* 0x000fe20000000009 */
[----:B-1----:R-:W-:Y:S06]  /*0750*/  @!P0 BRA `(.L_x_10) ;  /* 0x00000000000c8947 */ /* 0x002fec0003800000 */
[----:B------:R-:W-:Y:S01]  /*0760*/  HFMA2 R3, -RZ, RZ, 2.125, 0 ;  /* 0x40400000ff037431 */ /* 0x000fe200000001ff */
[----:B------:R-:W-:-:S07]  /*0770*/  MOV R10, 0x790 ;  /* 0x00000790000a7802 */ /* 0x000fce0000000f00 */
[----:B------:R-:W-:Y:S05]  /*0780*/  CALL.REL.NOINC `($__internal_1_$__cuda_sm3x_div_rn_noftz_f32_slowpath) ;  /* 0x0000000c00e47944 */ /* 0x000fea0003c00000 */
.L_x_10:
[----:B------:R-:W-:Y:S05]  /*0790*/  BSYNC.RECONVERGENT B1 ;  /* 0x0000000000017941 */ /* 0x000fea0003800200 */
.L_x_9:
[----:B------:R-:W-:-:S04]  /*07a0*/  FSETP.GT.AND P0, PT, R4, R3, PT ;  /* 0x000000030400720b */ /* 0x000fc80003f04000 */
[----:B------:R-:W-:Y:S02]  /*07b0*/  FSEL R10, R4, R3, P0 ;  /* 0x00000003040a7208 */ /* 0x000fe40000000000 */
[----:B------:R-:W-:Y:S02]  /*07c0*/  FSEL R3, R3, R4, P0 ;  /* 0x0000000403037208 */ /* 0x000fe40000000000 */
[----:B------:R-:W-:-:S13]  /*07d0*/  FSETP.GE.AND P1, PT, R10, RZ, PT ;  /* 0x000000ff0a00720b */ /* 0x000fda0003f26000 */
[----:B------:R-:W-:-:S04]  /*07e0*/  @P1 FSETP.GEU.AND P0, PT, R3, RZ, PT ;  /* 0x000000ff0300120b */ /* 0x000fc80003f0e000 */
[----:B------:R-:W-:-:S09]  /*07f0*/  @P1 FSEL R7, R10, R3, !P0 ;  /* 0x000000030a071208 */ /* 0x000fd20004000000 */
.L_x_5:
[----:B------:R-:W-:Y:S05]  /*0800*/  BSYNC.RECONVERGENT B0 ;  /* 0x0000000000007941 */ /* 0x000fea0003800200 */
.L_x_4:
[----:B------:R-:W-:Y:S01]  /*0810*/  FSETP.NEU.AND P0, PT, |R7|, +INF , PT ;  /* 0x7f8000000700780b */ /* 0x000fe20003f0d200 */
[----:B------:R-:W0:Y:S01]  /*0820*/  LDCU.64 UR4, c[0x0][0x358] ;  /* 0x00006b00ff0477ac */ /* 0x000e220008000a00 */
[----:B------:R-:W-:Y:S01]  /*0830*/  BSSY.RECONVERGENT B0, `(.L_x_11) ;  /* 0x00000cc000007945 */ /* 0x000fe20003800200 */
[----:B------:R-:W-:Y:S01]  /*0840*/  HFMA2 R9, -RZ, RZ, 0, 0 ;  /* 0x00000000ff097431 */ /* 0x000fe200000001ff */
[----:B------:R-:W-:-:S09]  /*0850*/  MOV R4, RZ ;  /* 0x000000ff00047202 */ /* 0x000fd20000000f00 */
[----:B------:R-:W-:Y:S05]  /*0860*/  @!P0 BRA `(.L_x_12) ;  /* 0x0000000c00208947 */ /* 0x000fea0003800000 */
[-C--:B------:R-:W-:Y:S01]  /*0870*/  FFMA R2, R2, R7.reuse, RZ ;  /* 0x0000000702027223 */ /* 0x080fe200000000ff */
[-C--:B------:R-:W-:Y:S01]  /*0880*/  FFMA R3, R0, R7.reuse, RZ ;  /* 0x0000000700037223 */ /* 0x080fe200000000ff */
[----:B------:R-:W-:Y:S01]  /*0890*/  FFMA R8, R8, R7, -1 ;  /* 0xbf80000008087423 */ /* 0x000fe20000000007 */
[----:B------:R-:W-:Y:S01]  /*08a0*/  BSSY.RECONVERGENT B1, `(.L_x_13) ;  /* 0x00000c0000017945 */ /* 0x000fe20003800200 */
[----:B------:R-:W-:Y:S01]  /*08b0*/  FADD R13, -R2, 5 ;  /* 0x40a00000020d7421 */ /* 0x000fe20000000100 */
[----:B------:R-:W-:Y:S01]  /*08c0*/  FADD R4, -R3, 5 ;  /* 0x40a0000003047421 */ /* 0x000fe20000000100 */
[C---:B------:R-:W-:Y:S01]  /*08d0*/  FADD R7, -R8.reuse, -10 ;  /* 0xc120000008077421 */ /* 0x040fe20000000100 */
[----:B------:R-:W-:Y:S01]  /*08e0*/  FADD R9, RZ, -R2 ;  /* 0x80000002ff097221 */ /* 0x000fe20000000000 */
[----:B------:R-:W-:Y:S01]  /*08f0*/  FADD R11, RZ, -R3 ;  /* 0x80000003ff0b7221 */ /* 0x000fe20000000000 */
[C---:B------:R-:W-:Y:S01]  /*0900*/  FADD R12, -R8.reuse, -1 ;  /* 0xbf800000080c7421 */ /* 0x040fe20000000100 */
[CC--:B------:R-:W-:Y:S01]  /*0910*/  FMNMX R10, |R13|.reuse, |R4|.reuse, !PT ;  /* 0x400000040d0a7209 */ /* 0x0c0fe20007800200 */
[----:B------:R-:W-:Y:S01]  /*0920*/  FADD R8, R8, -1 ;  /* 0xbf80000008087421 */ /* 0x000fe20000000000 */
[----:B------:R-:W-:-:S02]  /*0930*/  FMNMX R14, |R13|, |R4|, PT ;  /* 0x400000040d0e7209 */ /* 0x000fc40003800200 */
[-C--:B------:R-:W-:Y:S02]  /*0940*/  FMNMX R0, |R7|, R10.reuse, !PT ;  /* 0x0000000a07007209 */ /* 0x080fe40007800200 */
[----:B------:R-:W-:Y:S02]  /*0950*/  FMNMX R17, |R9|, |R11|, !PT ;  /* 0x4000000b09117209 */ /* 0x000fe40007800200 */
[----:B------:R-:W-:Y:S02]  /*0960*/  LOP3.LUT R15, R0, 0xfe000000, RZ, 0xc0, !PT ;  /* 0xfe000000000f7812 */ /* 0x000fe400078ec0ff */
[----:B------:R-:W-:Y:S02]  /*0970*/  FMNMX R16, |R7|, R10, PT ;  /* 0x0000000a07107209 */ /* 0x000fe40003800200 */
[----:B------:R-:W-:Y:S02]  /*0980*/  FMNMX R10, |R12|, R17, !PT ;  /* 0x000000110c0a7209 */ /* 0x000fe40007800200 */
[----:B------:R-:W-:-:S02]  /*0990*/  LOP3.LUT R15, R15, 0x7e800000, RZ, 0x3c, !PT ;  /* 0x7e8000000f0f7812 */ /* 0x000fc400078e3cff */
[----:B------:R-:W-:Y:S02]  /*09a0*/  LOP3.LUT R19, R10, 0xfe000000, RZ, 0xc0, !PT ;  /* 0xfe0000000a137812 */ /* 0x000fe400078ec0ff */
[----:B------:R-:W-:Y:S01]  /*09b0*/  FMNMX R18, |R12|, R17, PT ;  /* 0x000000110c127209 */ /* 0x000fe20003800200 */
[-C--:B------:R-:W-:Y:S01]  /*09c0*/  FMUL R16, R16, R15.reuse ;  /* 0x0000000f10107220 */ /* 0x080fe20000400000 */
[----:B------:R-:W-:Y:S01]  /*09d0*/  LOP3.LUT R17, R19, 0x7e800000, RZ, 0x3c, !PT ;  /* 0x7e80000013117812 */ /* 0x000fe200078e3cff */
[----:B------:R-:W-:Y:S02]  /*09e0*/  FMUL R14, R14, R15 ;  /* 0x0000000f0e0e7220 */ /* 0x000fe40000400000 */
[----:B------:R-:W-:Y:S01]  /*09f0*/  FMUL R19, R16, R16 ;  /* 0x0000001010137220 */ /* 0x000fe20000400000 */
[----:B------:R-:W-:Y:S01]  /*0a00*/  FMNMX R16, |R9|, |R11|, PT ;  /* 0x4000000b09107209 */ /* 0x000fe20003800200 */
[----:B------:R-:W-:Y:S02]  /*0a10*/  FMUL R18, R18, R17 ;  /* 0x0000001112127220 */ /* 0x000fe40000400000 */
[----:B------:R-:W-:Y:S01]  /*0a20*/  FFMA R19, R14, R14, R19 ;  /* 0x0000000e0e137223 */ /* 0x000fe20000000013 */
[----:B------:R-:W-:Y:S01]  /*0a30*/  FMUL R14, R0, R15 ;  /* 0x0000000f000e7220 */ /* 0x000fe20000400000 */
[----:B------:R-:W-:Y:S01]  /*0a40*/  FMUL R16, R16, R17 ;  /* 0x0000001110107220 */ /* 0x000fe20000400000 */
[----:B------:R-:W-:-:S02]  /*0a50*/  FMUL R21, R18, R18 ;  /* 0x0000001212157220 */ /* 0x000fc40000400000 */
[----:B------:R-:W-:Y:S01]  /*0a60*/  FFMA R19, R14, R14, R19 ;  /* 0x0000000e0e137223 */ /* 0x000fe20000000013 */
[----:B------:R-:W-:Y:S01]  /*0a70*/  FMUL R14, R10, R17 ;  /* 0x000000110a0e7220 */ /* 0x000fe20000400000 */
[----:B------:R-:W-:-:S03]  /*0a80*/  FFMA R21, R16, R16, R21 ;  /* 0x0000001010157223 */ /* 0x000fc60000000015 */
[----:B------:R-:W-:Y:S01]  /*0a90*/  FSETP.GEU.AND P2, PT, |R19|, 1.175494350822287508e-38, PT ;  /* 0x008000001300780b */ /* 0x000fe20003f4e200 */
[----:B------:R-:W-:Y:S01]  /*0aa0*/  FFMA R18, R14, R14, R21 ;  /* 0x0000000e0e127223 */ /* 0x000fe20000000015 */
[----:B------:R-:W-:Y:S01]  /*0ab0*/  FADD R14, |R13|, |R4| ;  /* 0x400000040d0e7221 */ /* 0x000fe20000000200 */
[----:B------:R-:W-:-:S03]  /*0ac0*/  FADD R21, |R9|, |R11| ;  /* 0x4000000b09157221 */ /* 0x000fc60000000200 */
[----:B------:R-:W-:Y:S01]  /*0ad0*/  FSETP.GEU.AND P3, PT, |R18|, 1.175494350822287508e-38, PT ;  /* 0x008000001200780b */ /* 0x000fe20003f6e200 */
[----:B------:R-:W-:Y:S01]  /*0ae0*/  FADD R14, |R7|, R14 ;  /* 0x0000000e070e7221 */ /* 0x000fe20000000200 */
[----:B------:R-:W-:-:S04]  /*0af0*/  FADD R21, |R12|, R21 ;  /* 0x000000150c157221 */ /* 0x000fc80000000200 */
[----:B------:R-:W-:Y:S01]  /*0b00*/  FSETP.NAN.AND P1, PT, R14, R14, PT ;  /* 0x0000000e0e00720b */ /* 0x000fe20003f28000 */
[----:B------:R-:W-:Y:S01]  /*0b10*/  @!P2 FMUL R19, R19, 16777216 ;  /* 0x4b8000001313a820 */ /* 0x000fe20000400000 */
[----:B------:R-:W-:-:S03]  /*0b20*/  FSETP.NAN.AND P0, PT, R21, R21, PT ;  /* 0x000000151500720b */ /* 0x000fc60003f08000 */
[----:B------:R-:W1:Y:S02]  /*0b30*/  MUFU.RSQ R16, R19 ;  /* 0x0000001300107308 */ /* 0x000e640000001400 */
[----:B------:R-:W-:-:S06]  /*0b40*/  @!P3 FMUL R18, R18, 16777216 ;  /* 0x4b8000001212b820 */ /* 0x000fcc0000400000 */
[----:B------:R-:W2:Y:S01]  /*0b50*/  MUFU.RSQ R20, R18 ;  /* 0x0000001200147308 */ /* 0x000ea20000001400 */
[----:B-1----:R-:W-:Y:S01]  /*0b60*/  @!P2 FMUL R16, R16, 4096 ;  /* 0x458000001010a820 */ /* 0x002fe20000400000 */
[----:B------:R-:W-:-:S03]  /*0b70*/  FSETP.NEU.AND P2, PT, R10, +INF , PT ;  /* 0x7f8000000a00780b */ /* 0x000fc60003f4d000 */
[----:B------:R-:W-:Y:S01]  /*0b80*/  @!P1 FMUL R14, R15, R16 ;  /* 0x000000100f0e9220 */ /* 0x000fe20000400000 */
[----:B------:R-:W-:Y:S02]  /*0b90*/  FSETP.NEU.AND P1, PT, R0, +INF , PT ;  /* 0x7f8000000000780b */ /* 0x000fe40003f2d000 */
[----:B------:R-:W-:Y:S01]  /*0ba0*/  FMNMX R15, |R2|, |R3|, !PT ;  /* 0x40000003020f7209 */ /* 0x000fe20007800200 */
[----:B--2---:R-:W-:Y:S01]  /*0bb0*/  @!P3 FMUL R20, R20, 4096 ;  /* 0x458000001414b820 */ /* 0x004fe20000400000 */
[----:B------:R-:W-:-:S03]  /*0bc0*/  FSEL R14, R14, RZ, P1 ;  /* 0x000000ff0e0e7208 */ /* 0x000fc60000800000 */
[----:B------:R-:W-:Y:S01]  /*0bd0*/  @!P0 FMUL R21, R17, R20 ;  /* 0x0000001411158220 */ /* 0x000fe20000400000 */
[----:B------:R-:W-:Y:S01]  /*0be0*/  FMNMX R17, |R2|, |R3|, PT ;  /* 0x4000000302117209 */ /* 0x000fe20003800200 */
[-C--:B------:R-:W-:Y:S01]  /*0bf0*/  FMUL R0, R13, R14.reuse ;  /* 0x0000000e0d007220 */ /* 0x080fe20000400000 */
[-C--:B------:R-:W-:Y:S01]  /*0c00*/  FMUL R4, R4, R14.reuse ;  /* 0x0000000e04047220 */ /* 0x080fe20000400000 */
[----:B------:R-:W-:Y:S01]  /*0c10*/  FMUL R7, R7, R14 ;  /* 0x0000000e07077220 */ /* 0x000fe20000400000 */
[----:B------:R-:W-:Y:S02]  /*0c20*/  FSEL R21, R21, RZ, P2 ;  /* 0x000000ff15157208 */ /* 0x000fe40001000000 */
[CC--:B------:R-:W-:Y:S02]  /*0c30*/  FMNMX R13, |R8|.reuse, R15.reuse, !PT ;  /* 0x0000000f080d7209 */ /* 0x0c0fe40007800200 */
[----:B------:R-:W-:Y:S01]  /*0c40*/  FMNMX R15, |R8|, R15, PT ;  /* 0x0000000f080f7209 */ /* 0x000fe20003800200 */
[-C--:B------:R-:W-:Y:S01]  /*0c50*/  FFMA R9, R9, R21.reuse, R0 ;  /* 0x0000001509097223 */ /* 0x080fe20000000000 */
[-C--:B------:R-:W-:Y:S01]  /*0c60*/  FFMA R10, R11, R21.reuse, R4 ;  /* 0x000000150b0a7223 */ /* 0x080fe20000000004 */
[----:B------:R-:W-:Y:S01]  /*0c70*/  FFMA R11, R12, R21, R7 ;  /* 0x000000150c0b7223 */ /* 0x000fe20000000007 */
[----:B------:R-:W-:-:S03]  /*0c80*/  LOP3.LUT R14, R13, 0xfe000000, RZ, 0xc0, !PT ;  /* 0xfe0000000d0e7812 */ /* 0x000fc600078ec0ff */
[----:B------:R-:W-:Y:S02]  /*0c90*/  FMNMX R18, |R9|, |R10|, !PT ;  /* 0x4000000a09127209 */ /* 0x000fe40007800200 */
[----:B------:R-:W-:Y:S02]  /*0ca0*/  LOP3.LUT R14, R14, 0x7e800000, RZ, 0x3c, !PT ;  /* 0x7e8000000e0e7812 */ /* 0x000fe400078e3cff */
[CC--:B------:R-:W-:Y:S02]  /*0cb0*/  FMNMX R12, |R11|.reuse, R18.reuse, !PT ;  /* 0x000000120b0c7209 */ /* 0x0c0fe40007800200 */
[----:B------:R-:W-:Y:S01]  /*0cc0*/  FMNMX R20, |R11|, R18, PT ;  /* 0x000000120b147209 */ /* 0x000fe20003800200 */
[-C--:B------:R-:W-:Y:S01]  /*0cd0*/  FMUL R16, R15, R14.reuse ;  /* 0x0000000e0f107220 */ /* 0x080fe20000400000 */
[----:B------:R-:W-:Y:S01]  /*0ce0*/  LOP3.LUT R19, R12, 0xfe000000, RZ, 0xc0, !PT ;  /* 0xfe0000000c137812 */ /* 0x000fe200078ec0ff */
[----:B------:R-:W-:Y:S01]  /*0cf0*/  FMUL R17, R17, R14 ;  /* 0x0000000e11117220 */ /* 0x000fe20000400000 */
[----:B------:R-:W-:Y:S01]  /*0d00*/  FMNMX R18, |R9|, |R10|, PT ;  /* 0x4000000a09127209 */ /* 0x000fe20003800200 */
[----:B------:R-:W-:Y:S01]  /*0d10*/  FMUL R16, R16, R16 ;  /* 0x0000001010107220 */ /* 0x000fe20000400000 */
[----:B------:R-:W-:-:S03]  /*0d20*/  LOP3.LUT R15, R19, 0x7e800000, RZ, 0x3c, !PT ;  /* 0x7e800000130f7812 */ /* 0x000fc600078e3cff */
[----:B------:R-:W-:Y:S01]  /*0d30*/  FFMA R17, R17, R17, R16 ;  /* 0x0000001111117223 */ /* 0x000fe20000000010 */
[----:B------:R-:W-:Y:S01]  /*0d40*/  FMUL R16, R13, R14 ;  /* 0x0000000e0d107220 */ /* 0x000fe20000400000 */
[-C--:B------:R-:W-:Y:S01]  /*0d50*/  FMUL R20, R20, R15.reuse ;  /* 0x0000000f14147220 */ /* 0x080fe20000400000 */
[-C--:B------:R-:W-:Y:S02]  /*0d60*/  FMUL R18, R18, R15.reuse ;  /* 0x0000000f12127220 */ /* 0x080fe40000400000 */
[----:B------:R-:W-:Y:S01]  /*0d70*/  FFMA R16, R16, R16, R17 ;  /* 0x0000001010107223 */ /* 0x000fe20000000011 */
[----:B------:R-:W-:Y:S01]  /*0d80*/  FMUL R19, R20, R20 ;  /* 0x0000001414137220 */ /* 0x000fe20000400000 */
[----:B------:R-:W-:-:S03]  /*0d90*/  FMUL R17, R12, R15 ;  /* 0x0000000f0c117220 */ /* 0x000fc60000400000 */
[----:B------:R-:W-:Y:S01]  /*0da0*/  FFMA R18, R18, R18, R19 ;  /* 0x0000001212127223 */ /* 0x000fe20000000013 */
[----:B------:R-:W-:-:S03]  /*0db0*/  FSETP.GEU.AND P2, PT, |R16|, 1.175494350822287508e-38, PT ;  /* 0x008000001000780b */ /* 0x000fc60003f4e200 */
[----:B------:R-:W-:Y:S01]  /*0dc0*/  FFMA R20, R17, R17, R18 ;  /* 0x0000001111147223 */ /* 0x000fe20000000012 */
[----:B------:R-:W-:Y:S01]  /*0dd0*/  FADD R17, |R2|, |R3| ;  /* 0x4000000302117221 */ /* 0x000fe20000000200 */
[----:B------:R-:W-:-:S03]  /*0de0*/  FADD R18, |R9|, |R10| ;  /* 0x4000000a09127221 */ /* 0x000fc60000000200 */
[----:B------:R-:W-:Y:S01]  /*0df0*/  FSETP.GEU.AND P3, PT, |R20|, 1.175494350822287508e-38, PT ;  /* 0x008000001400780b */ /* 0x000fe20003f6e200 */
[----:B------:R-:W-:Y:S01]  /*0e00*/  FADD R17, |R8|, R17 ;  /* 0x0000001108117221 */ /* 0x000fe20000000200 */
[----:B------:R-:W-:-:S03]  /*0e10*/  FADD R18, |R11|, R18 ;  /* 0x000000120b127221 */ /* 0x000fc60000000200 */
[----:B------:R-:W-:Y:S01]  /*0e20*/  @!P2 FMUL R16, R16, 16777216 ;  /* 0x4b8000001010a820 */ /* 0x000fe20000400000 */
[----:B------:R-:W-:Y:S02]  /*0e30*/  FSETP.NAN.AND P0, PT, R17, R17, PT ;  /* 0x000000111100720b */ /* 0x000fe40003f08000 */
[----:B------:R-:W-:Y:S01]  /*0e40*/  FSETP.NAN.AND P1, PT, R18, R18, PT ;  /* 0x000000121200720b */ /* 0x000fe20003f28000 */
[----:B------:R-:W1:Y:S04]  /*0e50*/  MUFU.RSQ R19, R16 ;  /* 0x0000001000137308 */ /* 0x000e680000001400 */
[----:B------:R-:W-:-:S04]  /*0e60*/  @!P3 FMUL R20, R20, 16777216 ;  /* 0x4b8000001414b820 */ /* 0x000fc80000400000 */
[----:B------:R-:W2:Y:S01]  /*0e70*/  MUFU.RSQ R22, R20 ;  /* 0x0000001400167308 */ /* 0x000ea20000001400 */
[----:B-1----:R-:W-:Y:S01]  /*0e80*/  @!P2 FMUL R19, R19, 4096 ;  /* 0x458000001313a820 */ /* 0x002fe20000400000 */
[----:B------:R-:W-:-:S03]  /*0e90*/  FSETP.NEU.AND P2, PT, R13, +INF , PT ;  /* 0x7f8000000d00780b */ /* 0x000fc60003f4d000 */
[----:B------:R-:W-:Y:S01]  /*0ea0*/  @!P0 FMUL R17, R14, R19 ;  /* 0x000000130e118220 */ /* 0x000fe20000400000 */
[----:B------:R-:W-:Y:S01]  /*0eb0*/  FSETP.NEU.AND P0, PT, R12, +INF , PT ;  /* 0x7f8000000c00780b */ /* 0x000fe20003f0d000 */
[----:B--2---:R-:W-:-:S03]  /*0ec0*/  @!P3 FMUL R22, R22, 4096 ;  /* 0x458000001616b820 */ /* 0x004fc60000400000 */
[----:B------:R-:W-:Y:S01]  /*0ed0*/  FSEL R17, R17, RZ, P2 ;  /* 0x000000ff11117208 */ /* 0x000fe20001000000 */
[----:B------:R-:W-:-:S04]  /*0ee0*/  @!P1 FMUL R18, R15, R22 ;  /* 0x000000160f129220 */ /* 0x000fc80000400000 */
[-C--:B------:R-:W-:Y:S01]  /*0ef0*/  FMUL R13, R3, R17.reuse ;  /* 0x00000011030d7220 */ /* 0x080fe20000400000 */
[-C--:B------:R-:W-:Y:S01]  /*0f00*/  FMUL R3, R2, R17.reuse ;  /* 0x0000001102037220 */ /* 0x080fe20000400000 */
[----:B------:R-:W-:Y:S01]  /*0f10*/  FMUL R8, R8, R17 ;  /* 0x0000001108087220 */ /* 0x000fe20000400000 */
[----:B------:R-:W-:Y:S01]  /*0f20*/  FSEL R18, R18, RZ, P0 ;  /* 0x000000ff12127208 */ /* 0x000fe20000000000 */
[----:B------:R-:W-:-:S04]  /*0f30*/  FMUL R4, R13, R4 ;  /* 0x000000040d047220 */ /* 0x000fc80000400000 */
[-C--:B------:R-:W-:Y:S01]  /*0f40*/  FMUL R10, R10, R18.reuse ;  /* 0x000000120a0a7220 */ /* 0x080fe20000400000 */
[----:B------:R-:W-:Y:S01]  /*0f50*/  FMUL R2, R9, R18 ;  /* 0x0000001209027220 */ /* 0x000fe20000400000 */
[----:B------:R-:W-:Y:S01]  /*0f60*/  FFMA R9, R3, R0, R4 ;  /* 0x0000000003097223 */ /* 0x000fe20000000004 */
[----:B------:R-:W-:Y:S01]  /*0f70*/  FMUL R11, R11, R18 ;  /* 0x000000120b0b7220 */ /* 0x000fe20000400000 */
[----:B------:R-:W-:Y:S02]  /*0f80*/  FMUL R13, R13, R10 ;  /* 0x0000000a0d0d7220 */ /* 0x000fe40000400000 */
[C---:B------:R-:W-:Y:S02]  /*0f90*/  FFMA R9, R8.reuse, R7, R9 ;  /* 0x0000000708097223 */ /* 0x040fe40000000009 */
[----:B------:R-:W-:Y:S02]  /*0fa0*/  FFMA R0, R3, R2, R13 ;  /* 0x0000000203007223 */ /* 0x000fe4000000000d */
[C---:B------:R-:W-:Y:S01]  /*0fb0*/  FADD R2, R9.reuse, 0.050000000745058059692 ;  /* 0x3d4ccccd09027421 */ /* 0x040fe20000000000 */
[----:B------:R-:W-:Y:S01]  /*0fc0*/  FFMA R3, RZ, R9, 0.050000000745058059692 ;  /* 0x3d4ccccdff037423 */ /* 0x000fe20000000009 */
[----:B------:R-:W-:Y:S01]  /*0fd0*/  FFMA R0, R8, R11, R0 ;  /* 0x0000000b08007223 */ /* 0x000fe20000000000 */
[----:B------:R-:W-:-:S04]  /*0fe0*/  FSETP.GT.AND P0, PT, R9, RZ, PT ;  /* 0x000000ff0900720b */ /* 0x000fc80003f04000 */
[----:B------:R-:W-:Y:S02]  /*0ff0*/  FSETP.GT.AND P1, PT, R0, RZ, PT ;  /* 0x000000ff0000720b */ /* 0x000fe40003f24000 */
[----:B------:R-:W-:Y:S02]  /*1000*/  FSEL R2, R2, 0.050000000745058059692, P0 ;  /* 0x3d4ccccd02027808 */ /* 0x000fe40000000000 */
[----:B------:R-:W-:-:S09]  /*1010*/  FSEL R3, R3, 0.050000000745058059692, P0 ;  /* 0x3d4ccccd03037808 */ /* 0x000fd20000000000 */
[----:B------:R-:W-:Y:S05]  /*1020*/  @!P1 BRA `(.L_x_14) ;  /* 0x00000004001c9947 */ /* 0x000fea0003800000 */
[----:B------:R-:W-:Y:S01]  /*1030*/  FSETP.NEU.AND P0, PT, R0, 1, PT ;  /* 0x3f8000000000780b */ /* 0x000fe20003f0d000 */
[----:B------:R-:W-:Y:S01]  /*1040*/  BSSY.RECONVERGENT B2, `(.L_x_15) ;  /* 0x0000043000027945 */ /* 0x000fe20003800200 */
[----:B------:R-:W-:-:S11]  /*1050*/  MOV R4, 0x3f800000 ;  /* 0x3f80000000047802 */ /* 0x000fd60000000f00 */
[----:B------:R-:W-:Y:S05]  /*1060*/  @!P0 BRA `(.L_x_16) ;  /* 0x0000000400008947 */ /* 0x000fea0003800000 */
[----:B------:R-:W-:-:S13]  /*1070*/  FSETP.NAN.AND P0, PT, |R0|, |R0|, PT ;  /* 0x400000000000720b */ /* 0x000fda0003f08200 */
[----:B------:R-:W-:Y:S01]  /*1080*/  @P0 FADD R4, R0, 50 ;  /* 0x4248000000040421 */ /* 0x000fe20000000000 */
[----:B------:R-:W-:Y:S06]  /*1090*/  @P0 BRA `(.L_x_16) ;  /* 0x0000000000f40947 */ /* 0x000fec0003800000 */
[C---:B------:R-:W-:Y:S01]  /*10a0*/  FMUL R7, |R0|.reuse, 16777216 ;  /* 0x4b80000000077820 */ /* 0x040fe20000400200 */
[C---:B------:R-:W-:Y:S01]  /*10b0*/  FSETP.GEU.AND P0, PT, |R0|.reuse, 1.175494350822287508e-38, PT ;  /* 0x008000000000780b */ /* 0x040fe20003f0e200 */
[----:B------:R-:W-:Y:S01]  /*10c0*/  HFMA2 R14, -RZ, RZ, 0.771484375, 0.21533203125 ;  /* 0x3a2c32e4ff0e7431 */ /* 0x000fe200000001ff */
[----:B------:R-:W-:Y:S02]  /*10d0*/  FSETP.NEU.AND P2, PT, |R0|, +INF , PT ;  /* 0x7f8000000000780b */ /* 0x000fe40003f4d200 */
[----:B------:R-:W-:-:S04]  /*10e0*/  FSEL R7, R7, |R0|, !P0 ;  /* 0x4000000007077208 */ /* 0x000fc80004000000 */
[----:B------:R-:W-:-:S04]  /*10f0*/  IADD3 R4, PT, PT, R7, -0x3f3504f3, RZ ;  /* 0xc0cafb0d07047810 */ /* 0x000fc80007ffe0ff */
[----:B------:R-:W-:-:S03]  /*1100*/  LOP3.LUT R4, R4, 0xff800000, RZ, 0xc0, !PT ;  /* 0xff80000004047812 */ /* 0x000fc600078ec0ff */
[----:B------:R-:W-:Y:S01]  /*1110*/  @!P2 FADD R0, R0, R0 ;  /* 0x000000000000a221 */ /* 0x000fe20000000000 */
[-C--:B------:R-:W-:Y:S02]  /*1120*/  IADD3 R7, PT, PT, R7, -R4.reuse, RZ ;  /* 0x8000000407077210 */ /* 0x080fe40007ffe0ff */
[----:B------:R-:W-:-:S03]  /*1130*/  I2FP.F32.S32 R4, R4 ;  /* 0x0000000400047245 */ /* 0x000fc60000201400 */
[C---:B------:R-:W-:Y:S01]  /*1140*/  FADD R9, R7.reuse, 1 ;  /* 0x3f80000007097421 */ /* 0x040fe20000000000 */
[----:B------:R-:W-:Y:S01]  /*1150*/  FADD R8, R7, -1 ;  /* 0xbf80000007087421 */ /* 0x000fe20000000000 */
[----:B------:R-:W-:-:S03]  /*1160*/  FSEL R7, RZ, -24, P0 ;  /* 0xc1c00000ff077808 */ /* 0x000fc60000000000 */
[----:B------:R-:W-:Y:S01]  /*1170*/  FADD R10, R8, R8 ;  /* 0x00000008080a7221 */ /* 0x000fe20000000000 */
[----:B------:R-:W1:Y:S01]  /*1180*/  MUFU.RCP R9, R9 ;  /* 0x0000000900097308 */ /* 0x000e620000001000 */
[----:B------:R-:W-:Y:S02]  /*1190*/  FFMA R7, R4, 1.1920928955078125e-07, R7 ;  /* 0x3400000004077823 */ /* 0x000fe40000000007 */
[----:B-1----:R-:W-:-:S04]  /*11a0*/  FMUL R10, R9, R10 ;  /* 0x0000000a090a7220 */ /* 0x002fc80000400000 */
[----:B------:R-:W-:Y:S01]  /*11b0*/  FADD R12, R8, -R10 ;  /* 0x8000000a080c7221 */ /* 0x000fe20000000000 */
[C---:B------:R-:W-:Y:S01]  /*11c0*/  FMUL R11, R10.reuse, R10 ;  /* 0x0000000a0a0b7220 */ /* 0x040fe20000400000 */
[----:B------:R-:W-:Y:S02]  /*11d0*/  FFMA R4, R10, 1.4426950216293334961, R7 ;  /* 0x3fb8aa3b0a047823 */ /* 0x000fe40000000007 */
[----:B------:R-:W-:Y:S01]  /*11e0*/  FADD R13, R12, R12 ;  /* 0x0000000c0c0d7221 */ /* 0x000fe20000000000 */
[----:B------:R-:W-:Y:S01]  /*11f0*/  FFMA R12, R11, R14, 0.0032181653659790754318 ;  /* 0x3b52e7db0b0c7423 */ /* 0x000fe2000000000e */
[----:B------:R-:W-:Y:S02]  /*1200*/  FADD R7, R7, -R4 ;  /* 0x8000000407077221 */ /* 0x000fe40000000000 */
[----:B------:R-:W-:Y:S01]  /*1210*/  FFMA R8, R8, -R10, R13 ;  /* 0x8000000a08087223 */ /* 0x000fe2000000000d */
[----:B------:R-:W-:Y:S01]  /*1220*/  FFMA R12, R11, R12, 0.018033718690276145935 ;  /* 0x3c93bb730b0c7423 */ /* 0x000fe2000000000c */
[----:B------:R-:W-:-:S02]  /*1230*/  FFMA R7, R10, 1.4426950216293334961, R7 ;  /* 0x3fb8aa3b0a077823 */ /* 0x000fc40000000007 */
[----:B------:R-:W-:Y:S01]  /*1240*/  FMUL R8, R9, R8 ;  /* 0x0000000809087220 */ /* 0x000fe20000400000 */
[----:B------:R-:W-:-:S03]  /*1250*/  FFMA R12, R11, R12, 0.12022458761930465698 ;  /* 0x3df6384f0b0c7423 */ /* 0x000fc6000000000c */
[----:B------:R-:W-:Y:S01]  /*1260*/  FFMA R7, R8, 1.4426950216293334961, R7 ;  /* 0x3fb8aa3b08077823 */ /* 0x000fe20000000007 */
[----:B------:R-:W-:-:S03]  /*1270*/  FMUL R11, R11, R12 ;  /* 0x0000000c0b0b7220 */ /* 0x000fc60000400000 */
[----:B------:R-:W-:Y:S01]  /*1280*/  FFMA R9, R10, 1.9251366722983220825e-08, R7 ;  /* 0x32a55e340a097823 */ /* 0x000fe20000000007 */
[----:B------:R-:W-:-:S04]  /*1290*/  FMUL R7, R11, 3 ;  /* 0x404000000b077820 */ /* 0x000fc80000400000 */
[----:B------:R-:W-:-:S04]  /*12a0*/  FFMA R8, R8, R7, R9 ;  /* 0x0000000708087223 */ /* 0x000fc80000000009 */
[----:B------:R-:W-:-:S04]  /*12b0*/  FFMA R11, R10, R11, R8 ;  /* 0x0000000b0a0b7223 */ /* 0x000fc80000000008 */
[----:B------:R-:W-:-:S04]  /*12c0*/  FADD R7, R4, R11 ;  /* 0x0000000b04077221 */ /* 0x000fc80000000000 */
[----:B------:R-:W-:Y:S01]  /*12d0*/  FMUL R8, R7, 50 ;  /* 0x4248000007087820 */ /* 0x000fe20000400000 */
[----:B------:R-:W-:-:S03]  /*12e0*/  FADD R4, -R4, R7 ;  /* 0x0000000704047221 */ /* 0x000fc60000000100 */
[----:B------:R-:W1:Y:S01]  /*12f0*/  FRND R9, R8 ;  /* 0x0000000800097307 */ /* 0x000e620000201000 */
[----:B------:R-:W-:Y:S01]  /*1300*/  FADD R4, R11, -R4 ;  /* 0x800000040b047221 */ /* 0x000fe20000000000 */
[----:B------:R-:W-:Y:S01]  /*1310*/  FFMA R7, R7, 50, -R8 ;  /* 0x4248000007077823 */ /* 0x000fe20000000808 */
[----:B------:R-:W-:Y:S02]  /*1320*/  MOV R11, 0x391fcb8e ;  /* 0x391fcb8e000b7802 */ /* 0x000fe40000000f00 */
[----:B------:R-:W-:Y:S01]  /*1330*/  FSETP.GT.AND P1, PT, |R8|, 152, PT ;  /* 0x431800000800780b */ /* 0x000fe20003f24200 */
[----:B------:R-:W-:Y:S02]  /*1340*/  FFMA R7, R4, 50, R7 ;  /* 0x4248000004077823 */ /* 0x000fe40000000007 */
[----:B------:R-:W2:Y:S01]  /*1350*/  F2I.NTZ R10, R8 ;  /* 0x00000008000a7305 */ /* 0x000ea20000203100 */
[----:B-1----:R-:W-:Y:S01]  /*1360*/  FADD R4, R8, -R9 ;  /* 0x8000000908047221 */ /* 0x002fe20000000000 */
[----:B------:R-:W-:-:S03]  /*1370*/  FSETP.GT.AND P0, PT, R9, RZ, PT ;  /* 0x000000ff0900720b */ /* 0x000fc60003f04000 */
[----:B------:R-:W-:-:S04]  /*1380*/  FADD R4, R4, R7 ;  /* 0x0000000704047221 */ /* 0x000fc80000000000 */
[----:B------:R-:W-:-:S04]  /*1390*/  FFMA R7, R4, R11, 0.0013391353422775864601 ;  /* 0x3aaf85ed04077423 */ /* 0x000fc8000000000b */
[----:B------:R-:W-:-:S04]  /*13a0*/  FFMA R7, R4, R7, 0.0096188392490148544312 ;  /* 0x3c1d985604077423 */ /* 0x000fc80000000007 */
[----:B------:R-:W-:-:S04]  /*13b0*/  FFMA R7, R4, R7, 0.055503588169813156128 ;  /* 0x3d6357bb04077423 */ /* 0x000fc80000000007 */
[----:B------:R-:W-:Y:S01]  /*13c0*/  FFMA R9, R4, R7, 0.24022644758224487305 ;  /* 0x3e75fdec04097423 */ /* 0x000fe20000000007 */
[----:B------:R-:W-:Y:S02]  /*13d0*/  SEL R7, RZ, 0x83000000, P0 ;  /* 0x83000000ff077807 */ /* 0x000fe40000000000 */
[----:B------:R-:W-:Y:S01]  /*13e0*/  FSETP.GEU.AND P0, PT, R8, RZ, PT ;  /* 0x000000ff0800720b */ /* 0x000fe20003f0e000 */
[----:B------:R-:W-:Y:S01]  /*13f0*/  FFMA R11, R4, R9, 0.69314718246459960938 ;  /* 0x3f317218040b7423 */ /* 0x000fe20000000009 */
[----:B------:R-:W-:Y:S02]  /*1400*/  IADD3 R9, PT, PT, R7, 0x7f000000, RZ ;  /* 0x7f00000007097810 */ /* 0x000fe40007ffe0ff */
[----:B--2---:R-:W-:Y:S01]  /*1410*/  LEA R10, R10, -R7, 0x17 ;  /* 0x800000070a0a7211 */ /* 0x004fe200078eb8ff */
[----:B------:R-:W-:Y:S01]  /*1420*/  FFMA R12, R4, R11, 1 ;  /* 0x3f800000040c7423 */ /* 0x000fe2000000000b */
[----:B------:R-:W-:-:S03]  /*1430*/  FSEL R4, RZ, +INF , !P0 ;  /* 0x7f800000ff047808 */ /* 0x000fc60004000000 */
[----:B------:R-:W-:-:S04]  /*1440*/  FMUL R9, R9, R12 ;  /* 0x0000000c09097220 */ /* 0x000fc80000400000 */
[----:B------:R-:W-:Y:S01]  /*1450*/  @!P1 FMUL R4, R10, R9 ;  /* 0x000000090a049220 */ /* 0x000fe20000400000 */
[----:B------:R-:W-:-:S07]  /*1460*/  @!P2 LOP3.LUT R4, R0, 0x7fffffff, RZ, 0xc0, !PT ;  /* 0x7fffffff0004a812 */ /* 0x000fce00078ec0ff */
.L_x_16:
[----:B0-----:R-:W-:Y:S05]  /*1470*/  BSYNC.RECONVERGENT B2 ;  /* 0x0000000000027941 */ /* 0x001fea0003800200 */
.L_x_15:
[--C-:B------:R-:W-:Y:S01]  /*1480*/  FADD R3, R3, R4.reuse ;  /* 0x0000000403037221 */ /* 0x100fe20000000000 */
[----:B------:R-:W-:-:S07]  /*1490*/  FADD R2, R2, R4 ;  /* 0x0000000402027221 */ /* 0x000fce0000000000 */
.L_x_14:
[----:B0-----:R-:W-:Y:S05]  /*14a0*/  BSYNC.RECONVERGENT B1 ;  /* 0x0000000000017941 */ /* 0x001fea0003800200 */
.L_x_13:
[----:B------:R-:W-:Y:S01]  /*14b0*/  FADD.SAT R3, RZ, R3 ;  /* 0x00000003ff037221 */ /* 0x000fe20000002000 */
[----:B------:R-:W-:-:S03]  /*14c0*/  FADD.SAT R2, RZ, R2 ;  /* 0x00000002ff027221 */ /* 0x000fc60000002000 */
[----:B------:R-:W-:Y:S01]  /*14d0*/  FMUL R9, R3, 255.9900054931640625 ;  /* 0x437ffd7103097820 */ /* 0x000fe20000400000 */
[----:B------:R-:W-:-:S07]  /*14e0*/  FMUL R4, R2, 255.9900054931640625 ;  /* 0x437ffd7102047820 */ /* 0x000fce0000400000 */
.L_x_12:
[----:B0-----:R-:W-:Y:S05]  /*14f0*/  BSYNC.RECONVERGENT B0 ;  /* 0x0000000000007941 */ /* 0x001fea0003800200 */
.L_x_11:
[----:B------:R-:W0:Y:S01]  /*1500*/  LDCU.64 UR6, c[0x0][0x388] ;  /* 0x00007100ff0677ac */ /* 0x000e220008000a00 */
[----:B------:R-:W1:Y:S01]  /*1510*/  LDC.64 R2, c[0x0][0x380] ;  /* 0x0000e000ff027b82 */ /* 0x000e620000000a00 */
[----:B------:R-:W-:Y:S01]  /*1520*/  LOP3.LUT R5, RZ, R5, RZ, 0x33, !PT ;  /* 0x00000005ff057212 */ /* 0x000fe200078e33ff */
[----:B------:R-:W2:Y:S08]  /*1530*/  F2I.U32.TRUNC.NTZ R9, R9 ;  /* 0x0000000900097305 */ /* 0x000eb0000020f000 */
[----:B------:R-:W3:Y:S01]  /*1540*/  F2I.U32.TRUNC.NTZ R7, R4 ;  /* 0x0000000400077305 */ /* 0x000ee2000020f000 */
[----:B0-----:R-:W-:-:S05]  /*1550*/  IADD3 R5, PT, PT, R5, UR7, RZ ;  /* 0x0000000705057c10 */ /* 0x001fca000fffe0ff */
[----:B------:R-:W-:-:S04]  /*1560*/  IMAD R5, R5, UR6, R6 ;  /* 0x0000000605057c24 */ /* 0x000fc8000f8e0206 */
[----:B-1----:R-:W-:-:S05]  /*1570*/  IMAD.WIDE.U32 R2, R5, 0x3, R2 ;  /* 0x0000000305027825 */ /* 0x002fca00078e0002 */
[----:B--2---:R-:W-:Y:S04]  /*1580*/  STG.E.U8 desc[UR4][R2.64], R9 ;  /* 0x0000000902007986 */ /* 0x004fe8000c101104 */
[----:B------:R-:W-:Y:S04]  /*1590*/  STG.E.U8 desc[UR4][R2.64+0x1], R9 ;  /* 0x0000010902007986 */ /* 0x000fe8000c101104 */
[----:B---3--:R-:W-:Y:S01]  /*15a0*/  STG.E.U8 desc[UR4][R2.64+0x2], R7 ;  /* 0x0000020702007986 */ /* 0x008fe2000c101104 */
[----:B------:R-:W-:Y:S05]  /*15b0*/  EXIT ;  /* 0x000000000000794d */ /* 0x000fea0003800000 */
        .weak           $__internal_0_$__cuda_sm20_sqrt_rn_f32_slowpath
        .type           $__internal_0_$__cuda_sm20_sqrt_rn_f32_slowpath,@function
        .size           $__internal_0_$__cuda_sm20_sqrt_rn_f32_slowpath,($__internal_1_$__cuda_sm3x_div_rn_noftz_f32_slowpath - $__internal_0_$__cuda_sm20_sqrt_rn_f32_slowpath)
$__internal_0_$__cuda_sm20_sqrt_rn_f32_slowpath:
[----:B------:R-:W-:-:S13]  /*15c0*/  LOP3.LUT P0, RZ, R4, 0x7fffffff, RZ, 0xc0, !PT ;  /* 0x7fffffff04ff7812 */ /* 0x000fda000780c0ff */
[----:B------:R-:W-:Y:S05]  /*15d0*/  @!P0 BRA `(.L_x_17) ;  /* 0x0000000000448947 */ /* 0x000fea0003800000 */
[----:B------:R-:W-:Y:S02]  /*15e0*/  FSETP.GEU.FTZ.AND P0, PT, R4, RZ, PT ;  /* 0x000000ff0400720b */ /* 0x000fe40003f1e000 */
[----:B------:R-:W-:-:S11]  /*15f0*/  MOV R3, R4 ;  /* 0x0000000400037202 */ /* 0x000fd60000000f00 */
[----:B------:R-:W-:Y:S01]  /*1600*/  @!P0 MOV R4, 0x7fffffff ;  /* 0x7fffffff00048802 */ /* 0x000fe20000000f00 */
[----:B------:R-:W-:Y:S06]  /*1610*/  @!P0 BRA `(.L_x_17) ;  /* 0x0000000000348947 */ /* 0x000fec0003800000 */
[----:B------:R-:W-:-:S13]  /*1620*/  FSETP.GTU.FTZ.AND P0, PT, |R3|, +INF , PT ;  /* 0x7f8000000300780b */ /* 0x000fda0003f1c200 */
[----:B------:R-:W-:Y:S01]  /*1630*/  @P0 FADD.FTZ R4, R3, 1 ;  /* 0x3f80000003040421 */ /* 0x000fe20000010000 */
[----:B------:R-:W-:Y:S06]  /*1640*/  @P0 BRA `(.L_x_17) ;  /* 0x0000000000280947 */ /* 0x000fec0003800000 */
[----:B------:R-:W-:-:S13]  /*1650*/  FSETP.NEU.FTZ.AND P0, PT, |R3|, +INF , PT ;  /* 0x7f8000000300780b */ /* 0x000fda0003f1d200 */
[----:B------:R-:W-:-:S04]  /*1660*/  @P0 FFMA R9, R3, 1.84467440737095516160e+19, RZ ;  /* 0x5f80000003090823 */ /* 0x000fc800000000ff */
[----:B------:R-:W0:Y:S02]  /*1670*/  @P0 MUFU.RSQ R4, R9 ;  /* 0x0000000900040308 */ /* 0x000e240000001400 */
[----:B0-----:R-:W-:Y:S01]  /*1680*/  @P0 FMUL.FTZ R10, R9, R4 ;  /* 0x00000004090a0220 */ /* 0x001fe20000410000 */
[----:B------:R-:W-:Y:S01]  /*1690*/  @P0 FMUL.FTZ R12, R4, 0.5 ;  /* 0x3f000000040c0820 */ /* 0x000fe20000410000 */
[----:B------:R-:W-:Y:S02]  /*16a0*/  @!P0 MOV R4, R3 ;  /* 0x0000000300048202 */ /* 0x000fe40000000f00 */
[----:B------:R-:W-:-:S04]  /*16b0*/  @P0 FADD.FTZ R11, -R10, -RZ ;  /* 0x800000ff0a0b0221 */ /* 0x000fc80000010100 */
[----:B------:R-:W-:-:S04]  /*16c0*/  @P0 FFMA R11, R10, R11, R9 ;  /* 0x0000000b0a0b0223 */ /* 0x000fc80000000009 */
[----:B------:R-:W-:-:S04]  /*16d0*/  @P0 FFMA R11, R11, R12, R10 ;  /* 0x0000000c0b0b0223 */ /* 0x000fc8000000000a */
[----:B------:R-:W-:-:S07]  /*16e0*/  @P0 FMUL.FTZ R4, R11, 2.3283064365386962891e-10 ;  /* 0x2f8000000b040820 */ /* 0x000fce0000410000 */
.L_x_17:
[----:B------:R-:W-:Y:S01]  /*16f0*/  HFMA2 R11, -RZ, RZ, 0, 0 ;  /* 0x00000000ff0b7431 */ /* 0x000fe200000001ff */
[----:B------:R-:W-:-:S04]  /*1700*/  MOV R10, R13 ;  /* 0x0000000d000a7202 */ /* 0x000fc80000000f00 */
[----:B------:R-:W-:Y:S05]  /*1710*/  RET.REL.NODEC R10 `(_Z12render_imagePhjj) ;  /* 0xffffffe80a387950 */ /* 0x000fea0003c3ffff */
        .weak           $__internal_1_$__cuda_sm3x_div_rn_noftz_f32_slowpath
        .type           $__internal_1_$__cuda_sm3x_div_rn_noftz_f32_slowpath,@function
        .size           $__internal_1_$__cuda_sm3x_div_rn_noftz_f32_slowpath,(.L_x_31 - $__internal_1_$__cuda_sm3x_div_rn_noftz_f32_slowpath)
$__internal_1_$__cuda_sm3x_div_rn_noftz_f32_slowpath:
[----:B------:R-:W-:Y:S01]  /*1720*/  SHF.R.U32.HI R11, RZ, 0x17, R4 ;  /* 0x00000017ff0b7819 */ /* 0x000fe20000011604 */
[----:B------:R-:W-:Y:S01]  /*1730*/  BSSY.RECONVERGENT B2, `(.L_x_18) ;  /* 0x0000063000027945 */ /* 0x000fe20003800200 */
[----:B------:R-:W-:Y:S02]  /*1740*/  SHF.R.U32.HI R9, RZ, 0x17, R3 ;  /* 0x00000017ff097819 */ /* 0x000fe40000011603 */
[----:B------:R-:W-:Y:S02]  /*1750*/  LOP3.LUT R11, R11, 0xff, RZ, 0xc0, !PT ;  /* 0x000000ff0b0b7812 */ /* 0x000fe400078ec0ff */
[----:B------:R-:W-:Y:S02]  /*1760*/  LOP3.LUT R15, R9, 0xff, RZ, 0xc0, !PT ;  /* 0x000000ff090f7812 */ /* 0x000fe400078ec0ff */
[----:B------:R-:W-:Y:S02]  /*1770*/  IADD3 R14, PT, PT, R11, -0x1, RZ ;  /* 0xffffffff0b0e7810 */ /* 0x000fe40007ffe0ff */
[----:B------:R-:W-:-:S02]  /*1780*/  IADD3 R13, PT, PT, R15, -0x1, RZ ;  /* 0xffffffff0f0d7810 */ /* 0x000fc40007ffe0ff */
[----:B------:R-:W-:Y:S02]  /*1790*/  ISETP.GT.U32.AND P0, PT, R14, 0xfd, PT ;  /* 0x000000fd0e00780c */ /* 0x000fe40003f04070 */
[----:B------:R-:W-:Y:S02]  /*17a0*/  MOV R12, R4 ;  /* 0x00000004000c7202 */ /* 0x000fe40000000f00 */
[----:B------:R-:W-:-:S13]  /*17b0*/  ISETP.GT.U32.OR P0, PT, R13, 0xfd, P0 ;  /* 0x000000fd0d00780c */ /* 0x000fda0000704470 */
[----:B------:R-:W-:Y:S01]  /*17c0*/  @!P0 MOV R9, RZ ;  /* 0x000000ff00098202 */ /* 0x000fe20000000f00 */
[----:B------:R-:W-:Y:S06]  /*17d0*/  @!P0 BRA `(.L_x_19) ;  /* 0x00000000005c8947 */ /* 0x000fec0003800000 */
[----:B------:R-:W-:Y:S02]  /*17e0*/  FSETP.GTU.FTZ.AND P0, PT, |R3|, +INF , PT ;  /* 0x7f8000000300780b */ /* 0x000fe40003f1c200 */
[----:B------:R-:W-:-:S04]  /*17f0*/  FSETP.GTU.FTZ.AND P1, PT, |R4|, +INF , PT ;  /* 0x7f8000000400780b */ /* 0x000fc80003f3c200 */
[----:B------:R-:W-:-:S13]  /*1800*/  PLOP3.LUT P0, PT, P0, P1, PT, 0xf8, 0x8f ;  /* 0x00000000008f781c */ /* 0x000fda0000703f70 */
[----:B------:R-:W-:Y:S05]  /*1810*/  @P0 BRA `(.L_x_20) ;  /* 0x00000004004c0947 */ /* 0x000fea0003800000 */
[----:B------:R-:W-:-:S13]  /*1820*/  LOP3.LUT P0, RZ, R12, 0x7fffffff, R3, 0xc8, !PT ;  /* 0x7fffffff0cff7812 */ /* 0x000fda000780c803 */
[----:B------:R-:W-:Y:S05]  /*1830*/  @!P0 BRA `(.L_x_21) ;  /* 0x00000004003c8947 */ /* 0x000fea0003800000 */
[C---:B------:R-:W-:Y:S02]  /*1840*/  FSETP.NEU.FTZ.AND P1, PT, |R3|.reuse, +INF , PT ;  /* 0x7f8000000300780b */ /* 0x040fe40003f3d200 */
[----:B------:R-:W-:Y:S02]  /*1850*/  FSETP.NEU.FTZ.AND P2, PT, |R4|, +INF , PT ;  /* 0x7f8000000400780b */ /* 0x000fe40003f5d200 */
[----:B------:R-:W-:-:S11]  /*1860*/  FSETP.NEU.FTZ.AND P0, PT, |R3|, +INF , PT ;  /* 0x7f8000000300780b */ /* 0x000fd60003f1d200 */
[----:B------:R-:W-:Y:S05]  /*1870*/  @!P2 BRA !P1, `(.L_x_21) ;  /* 0x00000004002ca947 */ /* 0x000fea0004800000 */
[----:B------:R-:W-:-:S04]  /*1880*/  LOP3.LUT P1, RZ, R3, 0x7fffffff, RZ, 0xc0, !PT ;  /* 0x7fffffff03ff7812 */ /* 0x000fc8000782c0ff */
[----:B------:R-:W-:-:S13]  /*1890*/  PLOP3.LUT P1, PT, P2, P1, PT, 0x2f, 0xf2 ;  /* 0x0000000000f2781c */ /* 0x000fda0001722577 */
[----:B------:R-:W-:Y:S05]  /*18a0*/  @P1 BRA `(.L_x_22) ;  /* 0x0000000400181947 */ /* 0x000fea0003800000 */
[----:B------:R-:W-:-:S04]  /*18b0*/  LOP3.LUT P1, RZ, R12, 0x7fffffff, RZ, 0xc0, !PT ;  /* 0x7fffffff0cff7812 */ /* 0x000fc8000782c0ff */
[----:B------:R-:W-:-:S13]  /*18c0*/  PLOP3.LUT P0, PT, P0, P1, PT, 0x2f, 0xf2 ;  /* 0x0000000000f2781c */ /* 0x000fda0000702577 */
[----:B------:R-:W-:Y:S05]  /*18d0*/  @P0 BRA `(.L_x_23) ;  /* 0x0000000400000947 */ /* 0x000fea0003800000 */
[----:B------:R-:W-:Y:S02]  /*18e0*/  ISETP.GE.AND P0, PT, R13, RZ, PT ;  /* 0x000000ff0d00720c */ /* 0x000fe40003f06270 */
[----:B------:R-:W-:-:S11]  /*18f0*/  ISETP.GE.AND P1, PT, R14, RZ, PT ;  /* 0x000000ff0e00720c */ /* 0x000fd60003f26270 */
[----:B------:R-:W-:Y:S01]  /*1900*/  @P0 MOV R9, RZ ;  /* 0x000000ff00090202 */ /* 0x000fe20000000f00 */
[----:B------:R-:W-:Y:S01]  /*1910*/  @!P0 FFMA R3, R3, 1.84467440737095516160e+19, RZ ;  /* 0x5f80000003038823 */ /* 0x000fe200000000ff */
[----:B------:R-:W-:Y:S01]  /*1920*/  @!P0 MOV R9, 0xffffffc0 ;  /* 0xffffffc000098802 */ /* 0x000fe20000000f00 */
[----:B------:R-:W-:-:S03]  /*1930*/  @!P1 FFMA R12, R4, 1.84467440737095516160e+19, RZ ;  /* 0x5f800000040c9823 */ /* 0x000fc600000000ff */
[----:B------:R-:W-:-:S07]  /*1940*/  @!P1 IADD3 R9, PT, PT, R9, 0x40, RZ ;  /* 0x0000004009099810 */ /* 0x000fce0007ffe0ff */
.L_x_19:
[----:B------:R-:W-:Y:S01]  /*1950*/  LEA R13, R11, 0xc0800000, 0x17 ;  /* 0xc08000000b0d7811 */ /* 0x000fe200078eb8ff */
[----:B------:R-:W-:Y:S03]  /*1960*/  BSSY.RECONVERGENT B3, `(.L_x_24) ;  /* 0x0000036000037945 */ /* 0x000fe60003800200 */
[----:B------:R-:W-:Y:S02]  /*1970*/  IADD3 R13, PT, PT, -R13, R12, RZ ;  /* 0x0000000c0d0d7210 */ /* 0x000fe40007ffe1ff */
[----:B------:R-:W-:Y:S02]  /*1980*/  IADD3 R12, PT, PT, R15, -0x7f, RZ ;  /* 0xffffff810f0c7810 */ /* 0x000fe40007ffe0ff */
[----:B------:R-:W0:Y:S01]  /*1990*/  MUFU.RCP R14, R13 ;  /* 0x0000000d000e7308 */ /* 0x000e220000001000 */
[----:B------:R-:W-:Y:S02]  /*19a0*/  FADD.FTZ R16, -R13, -RZ ;  /* 0x800000ff0d107221 */ /* 0x000fe40000010100 */
[C---:B------:R-:W-:Y:S01]  /*19b0*/  IMAD R3, R12.reuse, -0x800000, R3 ;  /* 0xff8000000c037824 */ /* 0x040fe200078e0203 */
[----:B------:R-:W-:-:S04]  /*19c0*/  IADD3 R12, PT, PT, R12, 0x7f, -R11 ;  /* 0x0000007f0c0c7810 */ /* 0x000fc80007ffe80b */
[----:B------:R-:W-:Y:S01]  /*19d0*/  IADD3 R12, PT, PT, R12, R9, RZ ;  /* 0x000000090c0c7210 */ /* 0x000fe20007ffe0ff */
[----:B0-----:R-:W-:-:S04]  /*19e0*/  FFMA R15, R14, R16, 1 ;  /* 0x3f8000000e0f7423 */ /* 0x001fc80000000010 */
[----:B------:R-:W-:-:S04]  /*19f0*/  FFMA R17, R14, R15, R14 ;  /* 0x0000000f0e117223 */ /* 0x000fc8000000000e */
[----:B------:R-:W-:-:S04]  /*1a00*/  FFMA R14, R3, R17, RZ ;  /* 0x00000011030e7223 */ /* 0x000fc800000000ff */
[----:B------:R-:W-:-:S04]  /*1a10*/  FFMA R15, R16, R14, R3 ;  /* 0x0000000e100f7223 */ /* 0x000fc80000000003 */
[----:B------:R-:W-:-:S04]  /*1a20*/  FFMA R14, R17, R15, R14 ;  /* 0x0000000f110e7223 */ /* 0x000fc8000000000e */
[----:B------:R-:W-:-:S04]  /*1a30*/  FFMA R15, R16, R14, R3 ;  /* 0x0000000e100f7223 */ /* 0x000fc80000000003 */
[----:B------:R-:W-:-:S05]  /*1a40*/  FFMA R3, R17, R15, R14 ;  /* 0x0000000f11037223 */ /* 0x000fca000000000e */
[----:B------:R-:W-:-:S04]  /*1a50*/  SHF.R.U32.HI R11, RZ, 0x17, R3 ;  /* 0x00000017ff0b7819 */ /* 0x000fc80000011603 */
[----:B------:R-:W-:-:S04]  /*1a60*/  LOP3.LUT R11, R11, 0xff, RZ, 0xc0, !PT ;  /* 0x000000ff0b0b7812 */ /* 0x000fc800078ec0ff */
[----:B------:R-:W-:-:S04]  /*1a70*/  IADD3 R13, PT, PT, R11, R12, RZ ;  /* 0x0000000c0b0d7210 */ /* 0x000fc80007ffe0ff */
[----:B------:R-:W-:-:S04]  /*1a80*/  IADD3 R9, PT, PT, R13, -0x1, RZ ;  /* 0xffffffff0d097810 */ /* 0x000fc80007ffe0ff */
[----:B------:R-:W-:-:S13]  /*1a90*/  ISETP.GE.U32.AND P0, PT, R9, 0xfe, PT ;  /* 0x000000fe0900780c */ /* 0x000fda0003f06070 */
[----:B------:R-:W-:Y:S05]  /*1aa0*/  @!P0 BRA `(.L_x_25) ;  /* 0x0000000000808947 */ /* 0x000fea0003800000 */
[----:B------:R-:W-:-:S13]  /*1ab0*/  ISETP.GT.AND P0, PT, R13, 0xfe, PT ;  /* 0x000000fe0d00780c */ /* 0x000fda0003f04270 */
[----:B------:R-:W-:Y:S05]  /*1ac0*/  @P0 BRA `(.L_x_26) ;  /* 0x00000000006c0947 */ /* 0x000fea0003800000 */
[----:B------:R-:W-:-:S13]  /*1ad0*/  ISETP.GE.AND P0, PT, R13, 0x1, PT ;  /* 0x000000010d00780c */ /* 0x000fda0003f06270 */
[----:B------:R-:W-:Y:S05]  /*1ae0*/  @P0 BRA `(.L_x_27) ;  /* 0x0000000000740947 */ /* 0x000fea0003800000 */
[----:B------:R-:W-:Y:S02]  /*1af0*/  ISETP.GE.AND P0, PT, R13, -0x18, PT ;  /* 0xffffffe80d00780c */ /* 0x000fe40003f06270 */
[----:B------:R-:W-:-:S11]  /*1b00*/  LOP3.LUT R3, R3, 0x80000000, RZ, 0xc0, !PT ;  /* 0x8000000003037812 */ /* 0x000fd600078ec0ff */
[----:B------:R-:W-:Y:S05]  /*1b10*/  @!P0 BRA `(.L_x_27) ;  /* 0x0000000000688947 */ /* 0x000fea0003800000 */
[CCC-:B------:R-:W-:Y:S01]  /*1b20*/  FFMA.RZ R9, R17.reuse, R15.reuse, R14.reuse ;  /* 0x0000000f11097223 */ /* 0x1c0fe2000000c00e */
[-CC-:B------:R-:W-:Y:S01]  /*1b30*/  FFMA.RM R12, R17, R15.reuse, R14.reuse ;  /* 0x0000000f110c7223 */ /* 0x180fe2000000400e */
[C---:B------:R-:W-:Y:S02]  /*1b40*/  ISETP.NE.AND P2, PT, R13.reuse, RZ, PT ;  /* 0x000000ff0d00720c */ /* 0x040fe40003f45270 */
[----:B------:R-:W-:Y:S02]  /*1b50*/  ISETP.NE.AND P1, PT, R13, RZ, PT ;  /* 0x000000ff0d00720c */ /* 0x000fe40003f25270 */
[----:B------:R-:W-:Y:S01]  /*1b60*/  LOP3.LUT R11, R9, 0x7fffff, RZ, 0xc0, !PT ;  /* 0x007fffff090b7812 */ /* 0x000fe200078ec0ff */
[----:B------:R-:W-:Y:S01]  /*1b70*/  FFMA.RP R9, R17, R15, R14 ;  /* 0x0000000f11097223 */ /* 0x000fe2000000800e */
[----:B------:R-:W-:Y:S02]  /*1b80*/  IADD3 R14, PT, PT, R13, 0x20, RZ ;  /* 0x000000200d0e7810 */ /* 0x000fe40007ffe0ff */
[----:B------:R-:W-:-:S02]  /*1b90*/  LOP3.LUT R11, R11, 0x800000, RZ, 0xfc, !PT ;  /* 0x008000000b0b7812 */ /* 0x000fc400078efcff */
[----:B------:R-:W-:Y:S02]  /*1ba0*/  IADD3 R13, PT, PT, -R13, RZ, RZ ;  /* 0x000000ff0d0d7210 */ /* 0x000fe40007ffe1ff */
[----:B------:R-:W-:Y:S02]  /*1bb0*/  SHF.L.U32 R14, R11, R14, RZ ;  /* 0x0000000e0b0e7219 */ /* 0x000fe400000006ff */
[----:B------:R-:W-:Y:S02]  /*1bc0*/  FSETP.NEU.FTZ.AND P0, PT, R9, R12, PT ;  /* 0x0000000c0900720b */ /* 0x000fe40003f1d000 */
[----:B------:R-:W-:Y:S02]  /*1bd0*/  SEL R12, R13, RZ, P2 ;  /* 0x000000ff0d0c7207 */ /* 0x000fe40001000000 */
[----:B------:R-:W-:Y:S02]  /*1be0*/  ISETP.NE.AND P1, PT, R14, RZ, P1 ;  /* 0x000000ff0e00720c */ /* 0x000fe40000f25270 */
[----:B------:R-:W-:-:S02]  /*1bf0*/  SHF.R.U32.HI R12, RZ, R12, R11 ;  /* 0x0000000cff0c7219 */ /* 0x000fc4000001160b */
[----:B------:R-:W-:Y:S02]  /*1c00*/  PLOP3.LUT P0, PT, P0, P1, PT, 0xf8, 0x8f ;  /* 0x00000000008f781c */ /* 0x000fe40000703f70 */
[----:B------:R-:W-:Y:S02]  /*1c10*/  SHF.R.U32.HI R14, RZ, 0x1, R12 ;  /* 0x00000001ff0e7819 */ /* 0x000fe4000001160c */
[----:B------:R-:W-:-:S04]  /*1c20*/  SEL R9, RZ, 0x1, !P0 ;  /* 0x00000001ff097807 */ /* 0x000fc80004000000 */
[----:B------:R-:W-:-:S04]  /*1c30*/  LOP3.LUT R9, R9, 0x1, R14, 0xf8, !PT ;  /* 0x0000000109097812 */ /* 0x000fc800078ef80e */
[----:B------:R-:W-:-:S04]  /*1c40*/  LOP3.LUT R9, R9, R12, RZ, 0xc0, !PT ;  /* 0x0000000c09097212 */ /* 0x000fc800078ec0ff */
[----:B------:R-:W-:-:S04]  /*1c50*/  IADD3 R14, PT, PT, R14, R9, RZ ;  /* 0x000000090e0e7210 */ /* 0x000fc80007ffe0ff */
[----:B------:R-:W-:Y:S01]  /*1c60*/  LOP3.LUT R3, R14, R3, RZ, 0xfc, !PT ;  /* 0x000000030e037212 */ /* 0x000fe200078efcff */
[----:B------:R-:W-:Y:S06]  /*1c70*/  BRA `(.L_x_27) ;  /* 0x0000000000107947 */ /* 0x000fec0003800000 */
.L_x_26:
[----:B------:R-:W-:-:S04]  /*1c80*/  LOP3.LUT R3, R3, 0x80000000, RZ, 0xc0, !PT ;  /* 0x8000000003037812 */ /* 0x000fc800078ec0ff */
[----:B------:R-:W-:Y:S01]  /*1c90*/  LOP3.LUT R3, R3, 0x7f800000, RZ, 0xfc, !PT ;  /* 0x7f80000003037812 */ /* 0x000fe200078efcff */
[----:B------:R-:W-:Y:S06]  /*1ca0*/  BRA `(.L_x_27) ;  /* 0x0000000000047947 */ /* 0x000fec0003800000 */
.L_x_25:
[----:B------:R-:W-:-:S07]  /*1cb0*/  LEA R3, R12, R3, 0x17 ;  /* 0x000000030c037211 */ /* 0x000fce00078eb8ff */
.L_x_27:
[----:B------:R-:W-:Y:S05]  /*1cc0*/  BSYNC.RECONVERGENT B3 ;  /* 0x0000000000037941 */ /* 0x000fea0003800200 */
.L_x_24:
[----:B------:R-:W-:Y:S05]  /*1cd0*/  BRA `(.L_x_28) ;  /* 0x0000000000207947 */ /* 0x000fea0003800000 */
.L_x_23:
[----:B------:R-:W-:-:S04]  /*1ce0*/  LOP3.LUT R3, R12, 0x80000000, R3, 0x48, !PT ;  /* 0x800000000c037812 */ /* 0x000fc800078e4803 */
[----:B------:R-:W-:Y:S01]  /*1cf0*/  LOP3.LUT R3, R3, 0x7f800000, RZ, 0xfc, !PT ;  /* 0x7f80000003037812 */ /* 0x000fe200078efcff */
[----:B------:R-:W-:Y:S06]  /*1d00*/  BRA `(.L_x_28) ;  /* 0x0000000000147947 */ /* 0x000fec0003800000 */
.L_x_22:
[----:B------:R-:W-:Y:S01]  /*1d10*/  LOP3.LUT R3, R12, 0x80000000, R3, 0x48, !PT ;  /* 0x800000000c037812 */ /* 0x000fe200078e4803 */
[----:B------:R-:W-:Y:S06]  /*1d20*/  BRA `(.L_x_28) ;  /* 0x00000000000c7947 */ /* 0x000fec0003800000 */
.L_x_21:
[----:B------:R-:W0:Y:S01]  /*1d30*/  MUFU.RSQ R3, -QNAN ;  /* 0xffc0000000037908 */ /* 0x000e220000001400 */
[----:B------:R-:W-:Y:S05]  /*1d40*/  BRA `(.L_x_28) ;  /* 0x0000000000047947 */ /* 0x000fea0003800000 */
.L_x_20:
[----:B------:R-:W-:-:S07]  /*1d50*/  FADD.FTZ R3, R3, R4 ;  /* 0x0000000403037221 */ /* 0x000fce0000010000 */
.L_x_28:
[----:B------:R-:W-:Y:S05]  /*1d60*/  BSYNC.RECONVERGENT B2 ;  /* 0x0000000000027941 */ /* 0x000fea0003800200 */
.L_x_18:
[----:B------:R-:W-:-:S04]  /*1d70*/  HFMA2 R11, -RZ, RZ, 0, 0 ;  /* 0x00000000ff0b7431 */ /* 0x000fc800000001ff */
[----:B0-----:R-:W-:Y:S05]  /*1d80*/  RET.REL.NODEC R10 `(_Z12render_imagePhjj) ;  /* 0xffffffe00a9c7950 */ /* 0x001fea0003c3ffff */
.L_x_29:
[----:B------:R-:W-:-:S00]  /*1d90*/  BRA `(.L_x_29) ;  /* 0xfffffffc00fc7947 */ /* 0x000fc0000383ffff */
[----:B------:R-:W-:-:S00]  /*1da0*/  NOP ;  /* 0x0000000000007918 */ /* 0x000fc00000000000 */
        /* <DEDUP_REMOVED lines=13> */
.L_x_31:


//--------------------- .nv.shared.reserved.0     --------------------------
	.section	.nv.shared.reserved.0,"aw",@nobits
	.weak		__nv_reservedSMEM_offset_0_alias
	.size		__nv_reservedSMEM_offset_0_alias, 0, 64
	.other		__nv_reservedSMEM_offset_0_alias,@"STO_CUDA_RESERVED_SHARED STV_DEFAULT"
__nv_reservedSMEM_offset_0_alias:
	.zero		0
	.zero		64


//--------------------- .nv.constant0._Z12render_imagePhjj --------------------------
	.section	.nv.constant0._Z12render_imagePhjj,"a",@progbits
	.sectionflags	@""
	.align	4
.nv.constant0._Z12render_imagePhjj:
	.zero		912


//--------------------- SYMBOLS --------------------------

	.type		.nv.reservedSmem.offset0,@object
	.size		.nv.reservedSmem.offset0,0x4
